// auto-generated by cutlass_sweep.gemm — config: {"arch": "sm_100", "cluster_m": 1, "cluster_n": 1, "dtype": "bf16", "dtype_b": "bf16", "layout": "nt", "stages": 3, "tile_k": 32, "tile_m": 128, "tile_n": 128}
#include "cutlass/cutlass.h"
#include "cutlass/gemm/collective/collective_builder.hpp"
#include "cutlass/gemm/device/gemm_universal_adapter.h"
#include "cutlass/gemm/kernel/gemm_universal.hpp"
#include "cutlass/epilogue/collective/collective_builder.hpp"

using ElemA = cutlass::bfloat16_t;
using ElemB = cutlass::bfloat16_t;
using ElemCD = cutlass::bfloat16_t;
using Acc  = float;
using TileShape    = cute::Shape<cute::_128, cute::_128, cute::_32>;
using ClusterShape = cute::Shape<cute::_1, cute::_1, cute::_1>;

using CollectiveEpilogue = typename cutlass::epilogue::collective::CollectiveBuilder<
    cutlass::arch::Sm100, cutlass::arch::OpClassTensorOp,
    TileShape, ClusterShape,
    cutlass::epilogue::collective::EpilogueTileAuto,
    Acc, Acc,
    ElemCD, cutlass::layout::RowMajor, 128 / cutlass::sizeof_bits<ElemCD>::value,
    ElemCD, cutlass::layout::RowMajor, 128 / cutlass::sizeof_bits<ElemCD>::value,
    cutlass::epilogue::collective::EpilogueScheduleAuto
  >::CollectiveOp;

using CollectiveMainloop = typename cutlass::gemm::collective::CollectiveBuilder<
    cutlass::arch::Sm100, cutlass::arch::OpClassTensorOp,
    ElemA, cutlass::layout::RowMajor, 128 / cutlass::sizeof_bits<ElemA>::value,
    ElemB, cutlass::layout::ColumnMajor, 128 / cutlass::sizeof_bits<ElemB>::value,
    Acc,
    TileShape, ClusterShape,
    cutlass::gemm::collective::StageCount<3>,
    cutlass::gemm::collective::KernelScheduleAuto
  >::CollectiveOp;

using GemmKernel = cutlass::gemm::kernel::GemmUniversal<
    cute::Shape<int,int,int,int>,
    CollectiveMainloop,
    CollectiveEpilogue
>;
using Gemm = cutlass::gemm::device::GemmUniversalAdapter<GemmKernel>;

// Force the device kernel symbol into the cubin without needing a host main.
auto* _anchor = &cutlass::device_kernel<GemmKernel>;


// ===== COMPILED SASS (sm_100a) =====

	.target	sm_100a

	.elftype	@"ET_EXEC"


//--------------------- .note.nv.tkinfo           --------------------------
	.section	.note.nv.tkinfo,"",@"SHT_NOTE"
	.sectionflags	@"SHF_NOTE_NV_TKINFO"
	.tkinfo
        /*0018*/ 	.word	0x00000002
        /*0030*/ 	.string	""
        /*0030*/ 	.string	"ptxas"
        /*0030*/ 	.string	"Cuda compilation tools, release 13.0, V13.0.88"
        /*0030*/ 	.string	"Build cuda_13.0.r13.0/compiler.36424714_0"
        /*0030*/ 	.string	"-arch sm_100a -m 64 "



//--------------------- .note.nv.cuinfo           --------------------------
	.section	.note.nv.cuinfo,"",@"SHT_NOTE"
	.sectionflags	@"SHF_NOTE_NV_CUINFO"
        /*0018*/ 	.short	0x0002
        /*001a*/ 	.short	0x0064
        /*001c*/ 	.short	0x0082
	.zero		2


//--------------------- .nv.info                  --------------------------
	.section	.nv.info,"",@"SHT_CUDA_INFO"
	.align	4


	//----- nvinfo : EIATTR_REGCOUNT
	.align		4
        /*0000*/ 	.byte	0x04, 0x2f
        /*0002*/ 	.short	(.L_19 - .L_18)
	.align		4
.L_18:
        /*0004*/ 	.word	index@(_ZN7cutlass13device_kernelINS_4gemm6kernel13GemmUniversalIN4cute5tupleIJiiiiEEENS1_10collective13CollectiveMmaINS1_35MainloopSm100TmaUmmaWarpSpecializedILi3ELi2ELi4ENS5_IJNS4_1CILi1EEESB_SB_EEEEENS5_IJNSA_ILi128EEESE_NSA_ILi32EEEEEENS_10bfloat16_tENS5_IJlSB_lEEESH_SI_NS4_8TiledMMAINS4_8MMA_AtomIJNS4_20SM100_MMA_F16BF16_SSISH_SH_fLi128ELi128ELNS4_4UMMA5MajorE0ELSN_0ELNSM_7ScaleInE0ELSO_0EEEEEENS4_6LayoutISC_NS5_IJNSA_ILi0EEESS_SS_EEEEENS5_IJNS4_10UnderscoreESV_SV_EEEEENS4_13SM90_TMA_LOADENS4_14ComposedLayoutINS4_7SwizzleILi2ELi4ELi3EEENS4_18smem_ptr_flag_bitsILi16EEENSR_INS5_IJNSA_ILi8EEESF_EEENS5_IJSF_SB_EEEEEEEvNS4_8identityESY_S18_vS19_EENS_8epilogue10collective18CollectiveEpilogueINS1B_23Sm100TmaWarpSpecializedILi4ELi2ELi32ELb1ELb0EEEJSG_NS5_IJNSR_ISE_SB_EENSR_ISF_SB_EEEEESH_SI_SH_SI_NS1B_6fusion15FusionCallbacksIS1F_NS1J_17LinearCombinationISH_fSH_fLNS_15FloatRoundStyleE2EEESG_S1I_JEEENS4_5SM1004TMEM4LOAD26SM100_TMEM_LOAD_32dp32b32xESY_S18_NS4_39AutoVectorizingCopyWithAssumedAlignmentILi128EEENS4_14SM90_TMA_STOREES18_S1U_S1U_EEEvvEEEEvNT_6ParamsE)
        /*0008*/ 	.word	0x0000006e


	//----- nvinfo : EIATTR_FRAME_SIZE
	.align		4
.L_19:
        /*000c*/ 	.byte	0x04, 0x11
        /*000e*/ 	.short	(.L_21 - .L_20)
	.align		4
.L_20:
        /*0010*/ 	.word	index@($__internal_2_$__cuda_sm10x_tcgen05_guardrail_trap_unallocated_columns_being_dealloced)
        /*0014*/ 	.word	0x00000000


	//----- nvinfo : EIATTR_FRAME_SIZE
	.align		4
.L_21:
        /*0018*/ 	.byte	0x04, 0x11
        /*001a*/ 	.short	(.L_23 - .L_22)
	.align		4
.L_22:
        /*001c*/ 	.word	index@($__internal_1_$__cuda_sm10x_tcgen05_guardrail_trap_phase_invalid_during_alloc)
        /*0020*/ 	.word	0x00000000


	//----- nvinfo : EIATTR_FRAME_SIZE
	.align		4
.L_23:
        /*0024*/ 	.byte	0x04, 0x11
        /*0026*/ 	.short	(.L_25 - .L_24)
	.align		4
.L_24:
        /*0028*/ 	.word	index@($__internal_0_$__cuda_sm10x_tcgen05_guardrail_trap_col_being_dealloced_not_returned_by_alloc)
        /*002c*/ 	.word	0x00000000


	//----- nvinfo : EIATTR_FRAME_SIZE
	.align		4
.L_25:
        /*0030*/ 	.byte	0x04, 0x11
        /*0032*/ 	.short	(.L_27 - .L_26)
	.align		4
.L_26:
        /*0034*/ 	.word	index@(_ZN7cutlass13device_kernelINS_4gemm6kernel13GemmUniversalIN4cute5tupleIJiiiiEEENS1_10collective13CollectiveMmaINS1_35MainloopSm100TmaUmmaWarpSpecializedILi3ELi2ELi4ENS5_IJNS4_1CILi1EEESB_SB_EEEEENS5_IJNSA_ILi128EEESE_NSA_ILi32EEEEEENS_10bfloat16_tENS5_IJlSB_lEEESH_SI_NS4_8TiledMMAINS4_8MMA_AtomIJNS4_20SM100_MMA_F16BF16_SSISH_SH_fLi128ELi128ELNS4_4UMMA5MajorE0ELSN_0ELNSM_7ScaleInE0ELSO_0EEEEEENS4_6LayoutISC_NS5_IJNSA_ILi0EEESS_SS_EEEEENS5_IJNS4_10UnderscoreESV_SV_EEEEENS4_13SM90_TMA_LOADENS4_14ComposedLayoutINS4_7SwizzleILi2ELi4ELi3EEENS4_18smem_ptr_flag_bitsILi16EEENSR_INS5_IJNSA_ILi8EEESF_EEENS5_IJSF_SB_EEEEEEEvNS4_8identityESY_S18_vS19_EENS_8epilogue10collective18CollectiveEpilogueINS1B_23Sm100TmaWarpSpecializedILi4ELi2ELi32ELb1ELb0EEEJSG_NS5_IJNSR_ISE_SB_EENSR_ISF_SB_EEEEESH_SI_SH_SI_NS1B_6fusion15FusionCallbacksIS1F_NS1J_17LinearCombinationISH_fSH_fLNS_15FloatRoundStyleE2EEESG_S1I_JEEENS4_5SM1004TMEM4LOAD26SM100_TMEM_LOAD_32dp32b32xESY_S18_NS4_39AutoVectorizingCopyWithAssumedAlignmentILi128EEENS4_14SM90_TMA_STOREES18_S1U_S1U_EEEvvEEEEvNT_6ParamsE)
        /*0038*/ 	.word	0x00000000


	//----- nvinfo : EIATTR_MIN_STACK_SIZE
	.align		4
.L_27:
        /*003c*/ 	.byte	0x04, 0x12
        /*003e*/ 	.short	(.L_29 - .L_28)
	.align		4
.L_28:
        /*0040*/ 	.word	index@(_ZN7cutlass13device_kernelINS_4gemm6kernel13GemmUniversalIN4cute5tupleIJiiiiEEENS1_10collective13CollectiveMmaINS1_35MainloopSm100TmaUmmaWarpSpecializedILi3ELi2ELi4ENS5_IJNS4_1CILi1EEESB_SB_EEEEENS5_IJNSA_ILi128EEESE_NSA_ILi32EEEEEENS_10bfloat16_tENS5_IJlSB_lEEESH_SI_NS4_8TiledMMAINS4_8MMA_AtomIJNS4_20SM100_MMA_F16BF16_SSISH_SH_fLi128ELi128ELNS4_4UMMA5MajorE0ELSN_0ELNSM_7ScaleInE0ELSO_0EEEEEENS4_6LayoutISC_NS5_IJNSA_ILi0EEESS_SS_EEEEENS5_IJNS4_10UnderscoreESV_SV_EEEEENS4_13SM90_TMA_LOADENS4_14ComposedLayoutINS4_7SwizzleILi2ELi4ELi3EEENS4_18smem_ptr_flag_bitsILi16EEENSR_INS5_IJNSA_ILi8EEESF_EEENS5_IJSF_SB_EEEEEEEvNS4_8identityESY_S18_vS19_EENS_8epilogue10collective18CollectiveEpilogueINS1B_23Sm100TmaWarpSpecializedILi4ELi2ELi32ELb1ELb0EEEJSG_NS5_IJNSR_ISE_SB_EENSR_ISF_SB_EEEEESH_SI_SH_SI_NS1B_6fusion15FusionCallbacksIS1F_NS1J_17LinearCombinationISH_fSH_fLNS_15FloatRoundStyleE2EEESG_S1I_JEEENS4_5SM1004TMEM4LOAD26SM100_TMEM_LOAD_32dp32b32xESY_S18_NS4_39AutoVectorizingCopyWithAssumedAlignmentILi128EEENS4_14SM90_TMA_STOREES18_S1U_S1U_EEEvvEEEEvNT_6ParamsE)
        /*0044*/ 	.word	0x00000000
.L_29:


//--------------------- .nv.compat                --------------------------
	.section	.nv.compat,"",@"SHT_CUDA_COMPAT_INFO"
	.align	4
        /*0000*/ 	.byte	0x02, 0x09, 0x01, 0x00, 0x02, 0x02, 0x02, 0x00, 0x02, 0x05, 0x05, 0x00, 0x03, 0x07, 0x01, 0x01
        /*0010*/ 	.byte	0x02, 0x03, 0x01, 0x00, 0x02, 0x06, 0x01, 0x00, 0x04, 0x0b, 0x08, 0x00, 0x09, 0x00, 0x00, 0x00
        /*0020*/ 	.byte	0x00, 0x00, 0x00, 0x00


//--------------------- .nv.info._ZN7cutlass13device_kernelINS_4gemm6kernel13GemmUniversalIN4cute5tupleIJiiiiEEENS1_10collective13CollectiveMmaINS1_35MainloopSm100TmaUmmaWarpSpecializedILi3ELi2ELi4ENS5_IJNS4_1CILi1EEESB_SB_EEEEENS5_IJNSA_ILi128EEESE_NSA_ILi32EEEEEENS_10bfloat16_tENS5_IJlSB_lEEESH_SI_NS4_8TiledMMAINS4_8MMA_AtomIJNS4_20SM100_MMA_F16BF16_SSISH_SH_fLi128ELi128ELNS4_4UMMA5MajorE0ELSN_0ELNSM_7ScaleInE0ELSO_0EEEEEENS4_6LayoutISC_NS5_IJNSA_ILi0EEESS_SS_EEEEENS5_IJNS4_10UnderscoreESV_SV_EEEEENS4_13SM90_TMA_LOADENS4_14ComposedLayoutINS4_7SwizzleILi2ELi4ELi3EEENS4_18smem_ptr_flag_bitsILi16EEENSR_INS5_IJNSA_ILi8EEESF_EEENS5_IJSF_SB_EEEEEEEvNS4_8identityESY_S18_vS19_EENS_8epilogue10collective18CollectiveEpilogueINS1B_23Sm100TmaWarpSpecializedILi4ELi2ELi32ELb1ELb0EEEJSG_NS5_IJNSR_ISE_SB_EENSR_ISF_SB_EEEEESH_SI_SH_SI_NS1B_6fusion15FusionCallbacksIS1F_NS1J_17LinearCombinationISH_fSH_fLNS_15FloatRoundStyleE2EEESG_S1I_JEEENS4_5SM1004TMEM4LOAD26SM100_TMEM_LOAD_32dp32b32xESY_S18_NS4_39AutoVectorizingCopyWithAssumedAlignmentILi128EEENS4_14SM90_TMA_STOREES18_S1U_S1U_EEEvvEEEEvNT_6ParamsE --------------------------
	.section	.nv.info._ZN7cutlass13device_kernelINS_4gemm6kernel13GemmUniversalIN4cute5tupleIJiiiiEEENS1_10collective13CollectiveMmaINS1_35MainloopSm100TmaUmmaWarpSpecializedILi3ELi2ELi4ENS5_IJNS4_1CILi1EEESB_SB_EEEEENS5_IJNSA_ILi128EEESE_NSA_ILi32EEEEEENS_10bfloat16_tENS5_IJlSB_lEEESH_SI_NS4_8TiledMMAINS4_8MMA_AtomIJNS4_20SM100_MMA_F16BF16_SSISH_SH_fLi128ELi128ELNS4_4UMMA5MajorE0ELSN_0ELNSM_7ScaleInE0ELSO_0EEEEEENS4_6LayoutISC_NS5_IJNSA_ILi0EEESS_SS_EEEEENS5_IJNS4_10UnderscoreESV_SV_EEEEENS4_13SM90_TMA_LOADENS4_14ComposedLayoutINS4_7SwizzleILi2ELi4ELi3EEENS4_18smem_ptr_flag_bitsILi16EEENSR_INS5_IJNSA_ILi8EEESF_EEENS5_IJSF_SB_EEEEEEEvNS4_8identityESY_S18_vS19_EENS_8epilogue10collective18CollectiveEpilogueINS1B_23Sm100TmaWarpSpecializedILi4ELi2ELi32ELb1ELb0EEEJSG_NS5_IJNSR_ISE_SB_EENSR_ISF_SB_EEEEESH_SI_SH_SI_NS1B_6fusion15FusionCallbacksIS1F_NS1J_17LinearCombinationISH_fSH_fLNS_15FloatRoundStyleE2EEESG_S1I_JEEENS4_5SM1004TMEM4LOAD26SM100_TMEM_LOAD_32dp32b32xESY_S18_NS4_39AutoVectorizingCopyWithAssumedAlignmentILi128EEENS4_14SM90_TMA_STOREES18_S1U_S1U_EEEvvEEEEvNT_6ParamsE,"",@"SHT_CUDA_INFO"
	.sectionflags	@""
	.align	4


	//----- nvinfo : EIATTR_CUDA_API_VERSION
	.align		4
        /*0000*/ 	.byte	0x04, 0x37
        /*0002*/ 	.short	(.L_31 - .L_30)
.L_30:
        /*0004*/ 	.word	0x00000082


	//----- nvinfo : EIATTR_KPARAM_INFO
	.align		4
.L_31:
        /*0008*/ 	.byte	0x04, 0x17
        /*000a*/ 	.short	(.L_33 - .L_32)
.L_32:
        /*000c*/ 	.word	0x00000000
        /*0010*/ 	.short	0x0000
        /*0012*/ 	.short	0x0000
        /*0014*/ 	.byte	0x00, 0xf0, 0x01, 0x20


	//----- nvinfo : EIATTR_AT_ENTRY_FRAGMENTS
	.align		4
.L_33:
        /*0018*/ 	.byte	0x04, 0x4f
        /*001a*/ 	.short	(.L_35 - .L_34)


	//   ....[0]....
.L_34:
        /*001c*/ 	.word	0x00000006


	//----- nvinfo : EIATTR_RESERVED_SMEM_USED
	.align		4
.L_35:
        /*0020*/ 	.byte	0x01, 0x41
	.zero		2


	//----- nvinfo : EIATTR_SPARSE_MMA_MASK
	.align		4
        /*0024*/ 	.byte	0x03, 0x50
        /*0026*/ 	.short	0x0000


	//----- nvinfo : EIATTR_TCGEN05_1CTA_USED
	.align		4
        /*0028*/ 	.byte	0x01, 0x51
	.zero		2


	//----- nvinfo : EIATTR_MAXREG_COUNT
	.align		4
        /*002c*/ 	.byte	0x03, 0x1b
        /*002e*/ 	.short	0x00ff


	//----- nvinfo : EIATTR_NUM_BARRIERS
	.align		4
        /*0030*/ 	.byte	0x02, 0x4c
        /*0032*/ 	.byte	0x07
	.zero		1


	//----- nvinfo : EIATTR_EXTERNS
	.align		4
        /*0034*/ 	.byte	0x04, 0x0f
        /*0036*/ 	.short	(.L_37 - .L_36)


	//   ....[0]....
	.align		4
.L_36:
        /*0038*/ 	.word	index@(__assertfail)


	//----- nvinfo : EIATTR_MERCURY_ISA_VERSION
	.align		4
.L_37:
        /*003c*/ 	.byte	0x03, 0x5f
        /*003e*/ 	.short	0x0101


	//----- nvinfo : EIATTR_INT_WARP_WIDE_INSTR_OFFSETS
	.align		4
        /*0040*/ 	.byte	0x04, 0x31
        /*0042*/ 	.short	(.L_39 - .L_38)


	//   ....[0]....
.L_38:
        /*0044*/ 	.word	0x00001da0


	//   ....[1]....
        /*0048*/ 	.word	0x00003670


	//   ....[2]....
        /*004c*/ 	.word	0x000036a0


	//   ....[3]....
        /*0050*/ 	.word	0x000036f0


	//   ....[4]....
        /*0054*/ 	.word	0x00004010


	//   ....[5]....
        /*0058*/ 	.word	0x00004070


	//   ....[6]....
        /*005c*/ 	.word	0x00004150


	//   ....[7]....
        /*0060*/ 	.word	0x000041c0


	//   ....[8]....
        /*0064*/ 	.word	0x000042d0


	//   ....[9]....
        /*0068*/ 	.word	0x00004360


	//   ....[10]....
        /*006c*/ 	.word	0x00004530


	//   ....[11]....
        /*0070*/ 	.word	0x00004690


	//----- nvinfo : EIATTR_COOP_GROUP_MASK_REGIDS
	.align		4
.L_39:
        /*0074*/ 	.byte	0x04, 0x29
        /*0076*/ 	.short	(.L_41 - .L_40)


	//   ....[0]....
.L_40:
        /*0078*/ 	.word	0xffffffff


	//   ....[1]....
        /*007c*/ 	.word	0xffffffff


	//   ....[2]....
        /*0080*/ 	.word	0xffffffff


	//   ....[3]....
        /*0084*/ 	.word	0xffffffff


	//   ....[4]....
        /*0088*/ 	.word	0xffffffff


	//   ....[5]....
        /*008c*/ 	.word	0xffffffff


	//   ....[6]....
        /*0090*/ 	.word	0xffffffff


	//   ....[7]....
        /*0094*/ 	.word	0xffffffff


	//   ....[8]....
        /*0098*/ 	.word	0xffffffff


	//   ....[9]....
        /*009c*/ 	.word	0xffffffff


	//   ....[10]....
        /*00a0*/ 	.word	0xffffffff


	//   ....[11]....
        /*00a4*/ 	.word	0xffffffff


	//   ....[12]....
        /*00a8*/ 	.word	0xffffffff


	//----- nvinfo : EIATTR_COOP_GROUP_INSTR_OFFSETS
	.align		4
.L_41:
        /*00ac*/ 	.byte	0x04, 0x28
        /*00ae*/ 	.short	(.L_43 - .L_42)


	//   ....[0]....
.L_42:
        /*00b0*/ 	.word	0x00000090


	//   ....[1]....
        /*00b4*/ 	.word	0x000004d0


	//   ....[2]....
        /*00b8*/ 	.word	0x00000620


	//   ....[3]....
        /*00bc*/ 	.word	0x000007c0


	//   ....[4]....
        /*00c0*/ 	.word	0x000008c0


	//   ....[5]....
        /*00c4*/ 	.word	0x00000a30


	//   ....[6]....
        /*00c8*/ 	.word	0x00000bd0


	//   ....[7]....
        /*00cc*/ 	.word	0x00001c80


	//   ....[8]....
        /*00d0*/ 	.word	0x000029d0


	//   ....[9]....
        /*00d4*/ 	.word	0x00002be0


	//   ....[10]....
        /*00d8*/ 	.word	0x00002c10


	//   ....[11]....
        /*00dc*/ 	.word	0x00003560


	//   ....[12]....
        /*00e0*/ 	.word	0x00003790


	//----- nvinfo : EIATTR_VRC_CTA_INIT_COUNT
	.align		4
.L_43:
        /*00e4*/ 	.byte	0x02, 0x4a
        /*00e6*/ 	.byte	0x80
	.zero		1


	//----- nvinfo : EIATTR_SYSCALL_OFFSETS
	.align		4
        /*00e8*/ 	.byte	0x04, 0x46
        /*00ea*/ 	.short	(.L_45 - .L_44)


	//   ....[0]....
.L_44:
        /*00ec*/ 	.word	0x00005110


	//   ....[1]....
        /*00f0*/ 	.word	0x00005200


	//   ....[2]....
        /*00f4*/ 	.word	0x00005970


	//   ....[3]....
        /*00f8*/ 	.word	0x000065f0


	//   ....[4]....
        /*00fc*/ 	.word	0x00007240


	//   ....[5]....
        /*0100*/ 	.word	0x00007e90


	//----- nvinfo : EIATTR_MBARRIER_INSTR_OFFSETS
	.align		4
.L_45:
        /*0104*/ 	.byte	0x04, 0x39
        /*0106*/ 	.short	(.L_47 - .L_46)


	//   ....[0]....
.L_46:
        /*0108*/ 	.word	0x000005b0
        /*010c*/ 	.word	0x000000ff
        /*0110*/ 	.word	0x00000000
        /*0114*/ 	.short	0x0100
        /*0116*/ 	.byte	0x05
	.zero		1


	//   ....[1]....
        /*0118*/ 	.word	0x000005c0
        /*011c*/ 	.word	0x000000ff
        /*0120*/ 	.word	0x00000018
        /*0124*/ 	.short	0x0100
        /*0126*/ 	.byte	0x05
	.zero		1


	//   ....[2]....
        /*0128*/ 	.word	0x000005d0
        /*012c*/ 	.word	0x000000ff
        /*0130*/ 	.word	0x00000008
        /*0134*/ 	.short	0x0100
        /*0136*/ 	.byte	0x05
	.zero		1


	//   ....[3]....
        /*0138*/ 	.word	0x000005e0
        /*013c*/ 	.word	0x000000ff
        /*0140*/ 	.word	0x00000020
        /*0144*/ 	.short	0x0100
        /*0146*/ 	.byte	0x05
	.zero		1


	//   ....[4]....
        /*0148*/ 	.word	0x000005f0
        /*014c*/ 	.word	0x000000ff
        /*0150*/ 	.word	0x00000010
        /*0154*/ 	.short	0x0100
        /*0156*/ 	.byte	0x05
	.zero		1


	//   ....[5]....
        /*0158*/ 	.word	0x00000600
        /*015c*/ 	.word	0x000000ff
        /*0160*/ 	.word	0x00000028
        /*0164*/ 	.short	0x0100
        /*0166*/ 	.byte	0x05
	.zero		1


	//   ....[6]....
        /*0168*/ 	.word	0x00000730
        /*016c*/ 	.word	0x000000ff
        /*0170*/ 	.word	0x00000030
        /*0174*/ 	.short	0x0100
        /*0176*/ 	.byte	0x07
	.zero		1


	//   ....[7]....
        /*0178*/ 	.word	0x00000740
        /*017c*/ 	.word	0x000000ff
        /*0180*/ 	.word	0x00000050
        /*0184*/ 	.short	0x0100
        /*0186*/ 	.byte	0x07
	.zero		1


	//   ....[8]....
        /*0188*/ 	.word	0x00000750
        /*018c*/ 	.word	0x000000ff
        /*0190*/ 	.word	0x00000038
        /*0194*/ 	.short	0x0100
        /*0196*/ 	.byte	0x07
	.zero		1


	//   ....[9]....
        /*0198*/ 	.word	0x00000760
        /*019c*/ 	.word	0x000000ff
        /*01a0*/ 	.word	0x00000058
        /*01a4*/ 	.short	0x0100
        /*01a6*/ 	.byte	0x07
	.zero		1


	//   ....[10]....
        /*01a8*/ 	.word	0x00000770
        /*01ac*/ 	.word	0x000000ff
        /*01b0*/ 	.word	0x00000040
        /*01b4*/ 	.short	0x0100
        /*01b6*/ 	.byte	0x07
	.zero		1


	//   ....[11]....
        /*01b8*/ 	.word	0x00000780
        /*01bc*/ 	.word	0x000000ff
        /*01c0*/ 	.word	0x00000060
        /*01c4*/ 	.short	0x0100
        /*01c6*/ 	.byte	0x07
	.zero		1


	//   ....[12]....
        /*01c8*/ 	.word	0x00000790
        /*01cc*/ 	.word	0x000000ff
        /*01d0*/ 	.word	0x00000048
        /*01d4*/ 	.short	0x0100
        /*01d6*/ 	.byte	0x07
	.zero		1


	//   ....[13]....
        /*01d8*/ 	.word	0x000007a0
        /*01dc*/ 	.word	0x000000ff
        /*01e0*/ 	.word	0x00000068
        /*01e4*/ 	.short	0x0100
        /*01e6*/ 	.byte	0x07
	.zero		1


	//   ....[14]....
        /*01e8*/ 	.word	0x00000890
        /*01ec*/ 	.word	0x000000ff
        /*01f0*/ 	.word	0x00000070
        /*01f4*/ 	.short	0x0100
        /*01f6*/ 	.byte	0x05
	.zero		1


	//   ....[15]....
        /*01f8*/ 	.word	0x000008a0
        /*01fc*/ 	.word	0x000000ff
        /*0200*/ 	.word	0x00000078
        /*0204*/ 	.short	0x0100
        /*0206*/ 	.byte	0x05
	.zero		1


	//   ....[16]....
        /*0208*/ 	.word	0x000009e0
        /*020c*/ 	.word	0x000000ff
        /*0210*/ 	.word	0x00000080
        /*0214*/ 	.short	0x0100
        /*0216*/ 	.byte	0x05
	.zero		1


	//   ....[17]....
        /*0218*/ 	.word	0x000009f0
        /*021c*/ 	.word	0x000000ff
        /*0220*/ 	.word	0x00000090
        /*0224*/ 	.short	0x0100
        /*0226*/ 	.byte	0x05
	.zero		1


	//   ....[18]....
        /*0228*/ 	.word	0x00000a00
        /*022c*/ 	.word	0x000000ff
        /*0230*/ 	.word	0x00000088
        /*0234*/ 	.short	0x0100
        /*0236*/ 	.byte	0x05
	.zero		1


	//   ....[19]....
        /*0238*/ 	.word	0x00000a10
        /*023c*/ 	.word	0x000000ff
        /*0240*/ 	.word	0x00000098
        /*0244*/ 	.short	0x0100
        /*0246*/ 	.byte	0x05
	.zero		1


	//   ....[20]....
        /*0248*/ 	.word	0x00000b40
        /*024c*/ 	.word	0x000000ff
        /*0250*/ 	.word	0x000000a0
        /*0254*/ 	.short	0x0100
        /*0256*/ 	.byte	0x07
	.zero		1


	//   ....[21]....
        /*0258*/ 	.word	0x00000b50
        /*025c*/ 	.word	0x000000ff
        /*0260*/ 	.word	0x000000c0
        /*0264*/ 	.short	0x0100
        /*0266*/ 	.byte	0x07
	.zero		1


	//   ....[22]....
        /*0268*/ 	.word	0x00000b60
        /*026c*/ 	.word	0x000000ff
        /*0270*/ 	.word	0x000000a8
        /*0274*/ 	.short	0x0100
        /*0276*/ 	.byte	0x07
	.zero		1


	//   ....[23]....
        /*0278*/ 	.word	0x00000b70
        /*027c*/ 	.word	0x000000ff
        /*0280*/ 	.word	0x000000c8
        /*0284*/ 	.short	0x0100
        /*0286*/ 	.byte	0x07
	.zero		1


	//   ....[24]....
        /*0288*/ 	.word	0x00000b80
        /*028c*/ 	.word	0x000000ff
        /*0290*/ 	.word	0x000000b0
        /*0294*/ 	.short	0x0100
        /*0296*/ 	.byte	0x07
	.zero		1


	//   ....[25]....
        /*0298*/ 	.word	0x00000b90
        /*029c*/ 	.word	0x000000ff
        /*02a0*/ 	.word	0x000000d0
        /*02a4*/ 	.short	0x0100
        /*02a6*/ 	.byte	0x07
	.zero		1


	//   ....[26]....
        /*02a8*/ 	.word	0x00000ba0
        /*02ac*/ 	.word	0x000000ff
        /*02b0*/ 	.word	0x000000b8
        /*02b4*/ 	.short	0x0100
        /*02b6*/ 	.byte	0x07
	.zero		1


	//   ....[27]....
        /*02b8*/ 	.word	0x00000bb0
        /*02bc*/ 	.word	0x000000ff
        /*02c0*/ 	.word	0x000000d8
        /*02c4*/ 	.short	0x0100
        /*02c6*/ 	.byte	0x07
	.zero		1


	//   ....[28]....
        /*02c8*/ 	.word	0x00000ca0
        /*02cc*/ 	.word	0x000000ff
        /*02d0*/ 	.word	0x000000e0
        /*02d4*/ 	.short	0x0100
        /*02d6*/ 	.byte	0x05
	.zero		1


	//   ....[29]....
        /*02d8*/ 	.word	0x00000cb0
        /*02dc*/ 	.word	0x000000ff
        /*02e0*/ 	.word	0x000000f0
        /*02e4*/ 	.short	0x0100
        /*02e6*/ 	.byte	0x05
	.zero		1


	//   ....[30]....
        /*02e8*/ 	.word	0x00000cc0
        /*02ec*/ 	.word	0x000000ff
        /*02f0*/ 	.word	0x000000e8
        /*02f4*/ 	.short	0x0100
        /*02f6*/ 	.byte	0x05
	.zero		1


	//   ....[31]....
        /*02f8*/ 	.word	0x00000cd0
        /*02fc*/ 	.word	0x000000ff
        /*0300*/ 	.word	0x000000f8
        /*0304*/ 	.short	0x0100
        /*0306*/ 	.byte	0x05
	.zero		1


	//   ....[32]....
        /*0308*/ 	.word	0x000015a0
        /*030c*/ 	.word	0x00000002
        /*0310*/ 	.word	0x000000f0
        /*0314*/ 	.short	0x010a
        /*0316*/ 	.byte	0xff
	.zero		1


	//   ....[33]....
        /*0318*/ 	.word	0x000015d0
        /*031c*/ 	.word	0x00000002
        /*0320*/ 	.word	0x000000e0
        /*0324*/ 	.short	0x0101
        /*0326*/ 	.byte	0xff
	.zero		1


	//   ....[34]....
        /*0328*/ 	.word	0x000016a0
        /*032c*/ 	.word	0x000000ff
        /*0330*/ 	.word	0x00000018
        /*0334*/ 	.short	0x010a
        /*0336*/ 	.byte	0x08
	.zero		1


	//   ....[35]....
        /*0338*/ 	.word	0x00001740
        /*033c*/ 	.word	0x000000ff
        /*0340*/ 	.word	0x00000018
        /*0344*/ 	.short	0x010a
        /*0346*/ 	.byte	0x21
	.zero		1


	//   ....[36]....
        /*0348*/ 	.word	0x000018a0
        /*034c*/ 	.word	0x000000ff
        /*0350*/ 	.word	0x00000018
        /*0354*/ 	.short	0x010a
        /*0356*/ 	.byte	0x08
	.zero		1


	//   ....[37]....
        /*0358*/ 	.word	0x00001990
        /*035c*/ 	.word	0x000000ff
        /*0360*/ 	.word	0x00000078
        /*0364*/ 	.short	0x0101
        /*0366*/ 	.byte	0x04
	.zero		1


	//   ....[38]....
        /*0368*/ 	.word	0x000019b0
        /*036c*/ 	.word	0x000000ff
        /*0370*/ 	.word	0x00000018
        /*0374*/ 	.short	0x010a
        /*0376*/ 	.byte	0x08
	.zero		1


	//   ....[39]....
        /*0378*/ 	.word	0x00001a30
        /*037c*/ 	.word	0x000000ff
        /*0380*/ 	.word	0x00000018
        /*0384*/ 	.short	0x010a
        /*0386*/ 	.byte	0x11
	.zero		1


	//   ....[40]....
        /*0388*/ 	.word	0x00001b90
        /*038c*/ 	.word	0x000000ff
        /*0390*/ 	.word	0x00000018
        /*0394*/ 	.short	0x010a
        /*0396*/ 	.byte	0x08
	.zero		1


	//   ....[41]....
        /*0398*/ 	.word	0x00001cb0
        /*039c*/ 	.word	0x00000002
        /*03a0*/ 	.word	0x00000080
        /*03a4*/ 	.short	0x010a
        /*03a6*/ 	.byte	0xff
	.zero		1


	//   ....[42]....
        /*03a8*/ 	.word	0x00001d70
        /*03ac*/ 	.word	0x00000002
        /*03b0*/ 	.word	0x00000000
        /*03b4*/ 	.short	0x0101
        /*03b6*/ 	.byte	0xff
	.zero		1


	//   ....[43]....
        /*03b8*/ 	.word	0x000022d0
        /*03bc*/ 	.word	0x000000ff
        /*03c0*/ 	.word	0x00000000
        /*03c4*/ 	.short	0x010a
        /*03c6*/ 	.byte	0x05
	.zero		1


	//   ....[44]....
        /*03c8*/ 	.word	0x00002360
        /*03cc*/ 	.word	0x000000ff
        /*03d0*/ 	.word	0x00000000
        /*03d4*/ 	.short	0x010a
        /*03d6*/ 	.byte	0x05
	.zero		1


	//   ....[45]....
        /*03d8*/ 	.word	0x00002400
        /*03dc*/ 	.word	0x00000000
        /*03e0*/ 	.word	0x00000000
        /*03e4*/ 	.short	0x010a
        /*03e6*/ 	.byte	0xff
	.zero		1


	//   ....[46]....
        /*03e8*/ 	.word	0x00002520
        /*03ec*/ 	.word	0x00000000
        /*03f0*/ 	.word	0x000000e0
        /*03f4*/ 	.short	0x010a
        /*03f6*/ 	.byte	0xff
	.zero		1


	//   ....[47]....
        /*03f8*/ 	.word	0x00002590
        /*03fc*/ 	.word	0x00000000
        /*0400*/ 	.word	0x00000000
        /*0404*/ 	.short	0x0101
        /*0406*/ 	.byte	0xff
	.zero		1


	//   ....[48]....
        /*0408*/ 	.word	0x000025b0
        /*040c*/ 	.word	0x000000ff
        /*0410*/ 	.word	0x00000090
        /*0414*/ 	.short	0x010a
        /*0416*/ 	.byte	0x05
	.zero		1


	//   ....[49]....
        /*0418*/ 	.word	0x000026d0
        /*041c*/ 	.word	0x00000000
        /*0420*/ 	.word	0x00000080
        /*0424*/ 	.short	0x010a
        /*0426*/ 	.byte	0xff
	.zero		1


	//   ....[50]....
        /*0428*/ 	.word	0x000027d0
        /*042c*/ 	.word	0x00000000
        /*0430*/ 	.word	0x00000000
        /*0434*/ 	.short	0x0101
        /*0436*/ 	.byte	0xff
	.zero		1


	//   ....[51]....
        /*0438*/ 	.word	0x00002860
        /*043c*/ 	.word	0x000000ff
        /*0440*/ 	.word	0x00000090
        /*0444*/ 	.short	0x0106
        /*0446*/ 	.byte	0x05
	.zero		1


	//   ....[52]....
        /*0448*/ 	.word	0x00002880
        /*044c*/ 	.word	0x000000ff
        /*0450*/ 	.word	0x00000090
        /*0454*/ 	.short	0x010a
        /*0456*/ 	.byte	0x05
	.zero		1


	//   ....[53]....
        /*0458*/ 	.word	0x00002910
        /*045c*/ 	.word	0x000000ff
        /*0460*/ 	.word	0x00000090
        /*0464*/ 	.short	0x0106
        /*0466*/ 	.byte	0x04
	.zero		1


	//   ....[54]....
        /*0468*/ 	.word	0x00002950
        /*046c*/ 	.word	0x00000000
        /*0470*/ 	.word	0x00000090
        /*0474*/ 	.short	0x010a
        /*0476*/ 	.byte	0xff
	.zero		1


	//   ....[55]....
        /*0478*/ 	.word	0x00002e50
        /*047c*/ 	.word	0x00000000
        /*0480*/ 	.word	0x00000080
        /*0484*/ 	.short	0x010a
        /*0486*/ 	.byte	0xff
	.zero		1


	//   ....[56]....
        /*0488*/ 	.word	0x00002f60
        /*048c*/ 	.word	0x00000003
        /*0490*/ 	.word	0x00000000
        /*0494*/ 	.short	0x0101
        /*0496*/ 	.byte	0xff
	.zero		1


	//   ....[57]....
        /*0498*/ 	.word	0x00002f70
        /*049c*/ 	.word	0x000000ff
        /*04a0*/ 	.word	0x00000000
        /*04a4*/ 	.short	0x010a
        /*04a6*/ 	.byte	0x04
	.zero		1


	//   ....[58]....
        /*04a8*/ 	.word	0x00002f90
        /*04ac*/ 	.word	0x000000ff
        /*04b0*/ 	.word	0x000000c0
        /*04b4*/ 	.short	0x010a
        /*04b6*/ 	.byte	0x08
	.zero		1


	//   ....[59]....
        /*04b8*/ 	.word	0x00003060
        /*04bc*/ 	.word	0x000000ff
        /*04c0*/ 	.word	0x00000000
        /*04c4*/ 	.short	0x010a
        /*04c6*/ 	.byte	0x07
	.zero		1


	//   ....[60]....
        /*04c8*/ 	.word	0x000031a0
        /*04cc*/ 	.word	0x000000ff
        /*04d0*/ 	.word	0x00000000
        /*04d4*/ 	.short	0x010a
        /*04d6*/ 	.byte	0x04
	.zero		1


	//   ....[61]....
        /*04d8*/ 	.word	0x00003390
        /*04dc*/ 	.word	0x000000ff
        /*04e0*/ 	.word	0x00000000
        /*04e4*/ 	.short	0x010a
        /*04e6*/ 	.byte	0x05
	.zero		1


	//   ....[62]....
        /*04e8*/ 	.word	0x00003420
        /*04ec*/ 	.word	0x000000ff
        /*04f0*/ 	.word	0x00000000
        /*04f4*/ 	.short	0x010a
        /*04f6*/ 	.byte	0x05
	.zero		1


	//   ....[63]....
        /*04f8*/ 	.word	0x000034b0
        /*04fc*/ 	.word	0x000000ff
        /*0500*/ 	.word	0x00000000
        /*0504*/ 	.short	0x010a
        /*0506*/ 	.byte	0x05
	.zero		1


	//   ....[64]....
        /*0508*/ 	.word	0x00003540
        /*050c*/ 	.word	0x000000ff
        /*0510*/ 	.word	0x00000000
        /*0514*/ 	.short	0x010a
        /*0516*/ 	.byte	0x07
	.zero		1


	//   ....[65]....
        /*0518*/ 	.word	0x000039c0
        /*051c*/ 	.word	0x00000000
        /*0520*/ 	.word	0x00000080
        /*0524*/ 	.short	0x010a
        /*0526*/ 	.byte	0xff
	.zero		1


	//   ....[66]....
        /*0528*/ 	.word	0x00003a80
        /*052c*/ 	.word	0x00000000
        /*0530*/ 	.word	0x00000000
        /*0534*/ 	.short	0x0101
        /*0536*/ 	.byte	0xff
	.zero		1


	//   ....[67]....
        /*0538*/ 	.word	0x00003da0
        /*053c*/ 	.word	0x000000ff
        /*0540*/ 	.word	0x00000078
        /*0544*/ 	.short	0x010a
        /*0546*/ 	.byte	0x07
	.zero		1


	//   ....[68]....
        /*0548*/ 	.word	0x00003f90
        /*054c*/ 	.word	0x000000ff
        /*0550*/ 	.word	0x00000050
        /*0554*/ 	.short	0x010a
        /*0556*/ 	.byte	0x07
	.zero		1


	//   ....[69]....
        /*0558*/ 	.word	0x00004100
        /*055c*/ 	.word	0x000000ff
        /*0560*/ 	.word	0x00000030
        /*0564*/ 	.short	0x010b
        /*0566*/ 	.byte	0x07
	.zero		1


	//   ....[70]....
        /*0568*/ 	.word	0x00004110
        /*056c*/ 	.word	0x000000ff
        /*0570*/ 	.word	0x00000000
        /*0574*/ 	.short	0x0101
        /*0576*/ 	.byte	0x08
	.zero		1


	//   ....[71]....
        /*0578*/ 	.word	0x00004120
        /*057c*/ 	.word	0x000000ff
        /*0580*/ 	.word	0x00000058
        /*0584*/ 	.short	0x010a
        /*0586*/ 	.byte	0x07
	.zero		1


	//   ....[72]....
        /*0588*/ 	.word	0x00004270
        /*058c*/ 	.word	0x000000ff
        /*0590*/ 	.word	0x00000038
        /*0594*/ 	.short	0x010b
        /*0596*/ 	.byte	0x07
	.zero		1


	//   ....[73]....
        /*0598*/ 	.word	0x00004280
        /*059c*/ 	.word	0x000000ff
        /*05a0*/ 	.word	0x00000000
        /*05a4*/ 	.short	0x0101
        /*05a6*/ 	.byte	0x08
	.zero		1


	//   ....[74]....
        /*05a8*/ 	.word	0x00004290
        /*05ac*/ 	.word	0x000000ff
        /*05b0*/ 	.word	0x00000060
        /*05b4*/ 	.short	0x010a
        /*05b6*/ 	.byte	0x07
	.zero		1


	//   ....[75]....
        /*05b8*/ 	.word	0x00004410
        /*05bc*/ 	.word	0x000000ff
        /*05c0*/ 	.word	0x00000040
        /*05c4*/ 	.short	0x010b
        /*05c6*/ 	.byte	0x07
	.zero		1


	//   ....[76]....
        /*05c8*/ 	.word	0x00004450
        /*05cc*/ 	.word	0x000000ff
        /*05d0*/ 	.word	0x00000000
        /*05d4*/ 	.short	0x0101
        /*05d6*/ 	.byte	0x08
	.zero		1


	//   ....[77]....
        /*05d8*/ 	.word	0x00004490
        /*05dc*/ 	.word	0x000000ff
        /*05e0*/ 	.word	0x00000068
        /*05e4*/ 	.short	0x010a
        /*05e6*/ 	.byte	0x07
	.zero		1


	//   ....[78]....
        /*05e8*/ 	.word	0x000046d0
        /*05ec*/ 	.word	0x000000ff
        /*05f0*/ 	.word	0x00000048
        /*05f4*/ 	.short	0x010b
        /*05f6*/ 	.byte	0x07
	.zero		1


	//   ....[79]....
        /*05f8*/ 	.word	0x000046f0
        /*05fc*/ 	.word	0x000000ff
        /*0600*/ 	.word	0x00000000
        /*0604*/ 	.short	0x0101
        /*0606*/ 	.byte	0x0d
	.zero		1


	//   ....[80]....
        /*0608*/ 	.word	0x00004720
        /*060c*/ 	.word	0x000000ff
        /*0610*/ 	.word	0x00000050
        /*0614*/ 	.short	0x010a
        /*0616*/ 	.byte	0x07
	.zero		1


	//   ....[81]....
        /*0618*/ 	.word	0x00004740
        /*061c*/ 	.word	0x000000ff
        /*0620*/ 	.word	0x00000058
        /*0624*/ 	.short	0x010a
        /*0626*/ 	.byte	0x07
	.zero		1


	//   ....[82]....
        /*0628*/ 	.word	0x00004760
        /*062c*/ 	.word	0x000000ff
        /*0630*/ 	.word	0x00000060
        /*0634*/ 	.short	0x010a
        /*0636*/ 	.byte	0x07
	.zero		1


	//   ....[83]....
        /*0638*/ 	.word	0x000047a0
        /*063c*/ 	.word	0x00000000
        /*0640*/ 	.word	0x00000068
        /*0644*/ 	.short	0x010a
        /*0646*/ 	.byte	0xff
	.zero		1


	//   ....[84]....
        /*0648*/ 	.word	0x00004ad0
        /*064c*/ 	.word	0x00000000
        /*0650*/ 	.word	0x00000080
        /*0654*/ 	.short	0x010a
        /*0656*/ 	.byte	0xff
	.zero		1


	//   ....[85]....
        /*0658*/ 	.word	0x00004be0
        /*065c*/ 	.word	0x00000000
        /*0660*/ 	.word	0x00000000
        /*0664*/ 	.short	0x0101
        /*0666*/ 	.byte	0xff
	.zero		1


	//   ....[86]....
        /*0668*/ 	.word	0x00005630
        /*066c*/ 	.word	0x000000ff
        /*0670*/ 	.word	0x00000030
        /*0674*/ 	.short	0x010a
        /*0676*/ 	.byte	0x30
	.zero		1


	//   ....[87]....
        /*0678*/ 	.word	0x00005670
        /*067c*/ 	.word	0x00000040
        /*0680*/ 	.word	0x000000a0
        /*0684*/ 	.short	0x010a
        /*0686*/ 	.byte	0xff
	.zero		1


	//   ....[88]....
        /*0688*/ 	.word	0x00005760
        /*068c*/ 	.word	0x000000ff
        /*0690*/ 	.word	0x00000030
        /*0694*/ 	.short	0x010a
        /*0696*/ 	.byte	0x30
	.zero		1


	//   ....[89]....
        /*0698*/ 	.word	0x00005850
        /*069c*/ 	.word	0x00000040
        /*06a0*/ 	.word	0x000000a0
        /*06a4*/ 	.short	0x010a
        /*06a6*/ 	.byte	0xff
	.zero		1


	//   ....[90]....
        /*06a8*/ 	.word	0x00006320
        /*06ac*/ 	.word	0x00000000
        /*06b0*/ 	.word	0x00000000
        /*06b4*/ 	.short	0x0101
        /*06b6*/ 	.byte	0xff
	.zero		1


	//   ....[91]....
        /*06b8*/ 	.word	0x00006330
        /*06bc*/ 	.word	0x00000002
        /*06c0*/ 	.word	0x00000030
        /*06c4*/ 	.short	0x010a
        /*06c6*/ 	.byte	0xff
	.zero		1


	//   ....[92]....
        /*06c8*/ 	.word	0x00006410
        /*06cc*/ 	.word	0x00000002
        /*06d0*/ 	.word	0x00000030
        /*06d4*/ 	.short	0x010a
        /*06d6*/ 	.byte	0xff
	.zero		1


	//   ....[93]....
        /*06d8*/ 	.word	0x00006f70
        /*06dc*/ 	.word	0x00000048
        /*06e0*/ 	.word	0x00000000
        /*06e4*/ 	.short	0x0101
        /*06e6*/ 	.byte	0xff
	.zero		1


	//   ....[94]....
        /*06e8*/ 	.word	0x00006f90
        /*06ec*/ 	.word	0x00000000
        /*06f0*/ 	.word	0x00000030
        /*06f4*/ 	.short	0x010a
        /*06f6*/ 	.byte	0xff
	.zero		1


	//   ....[95]....
        /*06f8*/ 	.word	0x00007060
        /*06fc*/ 	.word	0x00000000
        /*0700*/ 	.word	0x00000030
        /*0704*/ 	.short	0x010a
        /*0706*/ 	.byte	0xff
	.zero		1


	//   ....[96]....
        /*0708*/ 	.word	0x00007bc0
        /*070c*/ 	.word	0x00000048
        /*0710*/ 	.word	0x00000000
        /*0714*/ 	.short	0x0101
        /*0716*/ 	.byte	0xff
	.zero		1


	//   ....[97]....
        /*0718*/ 	.word	0x00007be0
        /*071c*/ 	.word	0x00000000
        /*0720*/ 	.word	0x00000030
        /*0724*/ 	.short	0x010a
        /*0726*/ 	.byte	0xff
	.zero		1


	//   ....[98]....
        /*0728*/ 	.word	0x00007cb0
        /*072c*/ 	.word	0x00000000
        /*0730*/ 	.word	0x00000030
        /*0734*/ 	.short	0x010a
        /*0736*/ 	.byte	0xff
	.zero		1


	//   ....[99]....
        /*0738*/ 	.word	0x00008010
        /*073c*/ 	.word	0x000000ff
        /*0740*/ 	.word	0x00000000
        /*0744*/ 	.short	0x0101
        /*0746*/ 	.byte	0x05
	.zero		1


	//   ....[100]....
        /*0748*/ 	.word	0x00008870
        /*074c*/ 	.word	0x00000000
        /*0750*/ 	.word	0x00000000
        /*0754*/ 	.short	0x0101
        /*0756*/ 	.byte	0xff
	.zero		1


	//   ....[101]....
        /*0758*/ 	.word	0x00008ae0
        /*075c*/ 	.word	0x000000ff
        /*0760*/ 	.word	0x00000000
        /*0764*/ 	.short	0x0101
        /*0766*/ 	.byte	0x04
	.zero		1


	//   ....[102]....
        /*0768*/ 	.word	0x00008b00
        /*076c*/ 	.word	0x00000002
        /*0770*/ 	.word	0x000000f0
        /*0774*/ 	.short	0x010a
        /*0776*/ 	.byte	0xff
	.zero		1


	//   ....[103]....
        /*0778*/ 	.word	0x00008b60
        /*077c*/ 	.word	0x00000002
        /*0780*/ 	.word	0x00000018
        /*0784*/ 	.short	0x010a
        /*0786*/ 	.byte	0xff
	.zero		1


	//   ....[104]....
        /*0788*/ 	.word	0x00008bc0
        /*078c*/ 	.word	0x00000002
        /*0790*/ 	.word	0x00000018
        /*0794*/ 	.short	0x010a
        /*0796*/ 	.byte	0xff
	.zero		1


	//   ....[105]....
        /*0798*/ 	.word	0x00008c10
        /*079c*/ 	.word	0x00000002
        /*07a0*/ 	.word	0x00000080
        /*07a4*/ 	.short	0x010a
        /*07a6*/ 	.byte	0xff
	.zero		1


	//   ....[106]....
        /*07a8*/ 	.word	0x00008c70
        /*07ac*/ 	.word	0x00000000
        /*07b0*/ 	.word	0x00000000
        /*07b4*/ 	.short	0x010a
        /*07b6*/ 	.byte	0xff
	.zero		1


	//   ....[107]....
        /*07b8*/ 	.word	0x00008cd0
        /*07bc*/ 	.word	0x00000000
        /*07c0*/ 	.word	0x00000000
        /*07c4*/ 	.short	0x010a
        /*07c6*/ 	.byte	0xff
	.zero		1


	//   ....[108]....
        /*07c8*/ 	.word	0x00008d20
        /*07cc*/ 	.word	0x00000000
        /*07d0*/ 	.word	0x000000e0
        /*07d4*/ 	.short	0x010a
        /*07d6*/ 	.byte	0xff
	.zero		1


	//   ....[109]....
        /*07d8*/ 	.word	0x00008d80
        /*07dc*/ 	.word	0x00000000
        /*07e0*/ 	.word	0x00000090
        /*07e4*/ 	.short	0x010a
        /*07e6*/ 	.byte	0xff
	.zero		1


	//   ....[110]....
        /*07e8*/ 	.word	0x00008dd0
        /*07ec*/ 	.word	0x00000000
        /*07f0*/ 	.word	0x00000080
        /*07f4*/ 	.short	0x010a
        /*07f6*/ 	.byte	0xff
	.zero		1


	//   ....[111]....
        /*07f8*/ 	.word	0x00008e30
        /*07fc*/ 	.word	0x00000000
        /*0800*/ 	.word	0x00000090
        /*0804*/ 	.short	0x010a
        /*0806*/ 	.byte	0xff
	.zero		1


	//   ....[112]....
        /*0808*/ 	.word	0x00008e80
        /*080c*/ 	.word	0x00000000
        /*0810*/ 	.word	0x00000080
        /*0814*/ 	.short	0x010a
        /*0816*/ 	.byte	0xff
	.zero		1


	//   ....[113]....
        /*0818*/ 	.word	0x00008ee0
        /*081c*/ 	.word	0x00000002
        /*0820*/ 	.word	0x000000c0
        /*0824*/ 	.short	0x010a
        /*0826*/ 	.byte	0xff
	.zero		1


	//   ....[114]....
        /*0828*/ 	.word	0x00008f40
        /*082c*/ 	.word	0x00000000
        /*0830*/ 	.word	0x00000000
        /*0834*/ 	.short	0x010a
        /*0836*/ 	.byte	0xff
	.zero		1


	//   ....[115]....
        /*0838*/ 	.word	0x00008fa0
        /*083c*/ 	.word	0x00000000
        /*0840*/ 	.word	0x00000000
        /*0844*/ 	.short	0x010a
        /*0846*/ 	.byte	0xff
	.zero		1


	//   ....[116]....
        /*0848*/ 	.word	0x00009000
        /*084c*/ 	.word	0x00000000
        /*0850*/ 	.word	0x00000000
        /*0854*/ 	.short	0x010a
        /*0856*/ 	.byte	0xff
	.zero		1


	//   ....[117]....
        /*0858*/ 	.word	0x00009060
        /*085c*/ 	.word	0x00000000
        /*0860*/ 	.word	0x00000000
        /*0864*/ 	.short	0x010a
        /*0866*/ 	.byte	0xff
	.zero		1


	//   ....[118]....
        /*0868*/ 	.word	0x000090c0
        /*086c*/ 	.word	0x00000000
        /*0870*/ 	.word	0x00000000
        /*0874*/ 	.short	0x010a
        /*0876*/ 	.byte	0xff
	.zero		1


	//   ....[119]....
        /*0878*/ 	.word	0x00009110
        /*087c*/ 	.word	0x00000000
        /*0880*/ 	.word	0x00000080
        /*0884*/ 	.short	0x010a
        /*0886*/ 	.byte	0xff
	.zero		1


	//   ....[120]....
        /*0888*/ 	.word	0x00009170
        /*088c*/ 	.word	0x00000000
        /*0890*/ 	.word	0x00000078
        /*0894*/ 	.short	0x010a
        /*0896*/ 	.byte	0xff
	.zero		1


	//   ....[121]....
        /*0898*/ 	.word	0x000091d0
        /*089c*/ 	.word	0x00000000
        /*08a0*/ 	.word	0x00000050
        /*08a4*/ 	.short	0x010a
        /*08a6*/ 	.byte	0xff
	.zero		1


	//   ....[122]....
        /*08a8*/ 	.word	0x00009230
        /*08ac*/ 	.word	0x00000000
        /*08b0*/ 	.word	0x00000058
        /*08b4*/ 	.short	0x010a
        /*08b6*/ 	.byte	0xff
	.zero		1


	//   ....[123]....
        /*08b8*/ 	.word	0x00009290
        /*08bc*/ 	.word	0x00000000
        /*08c0*/ 	.word	0x00000060
        /*08c4*/ 	.short	0x010a
        /*08c6*/ 	.byte	0xff
	.zero		1


	//   ....[124]....
        /*08c8*/ 	.word	0x000092f0
        /*08cc*/ 	.word	0x00000000
        /*08d0*/ 	.word	0x00000068
        /*08d4*/ 	.short	0x010a
        /*08d6*/ 	.byte	0xff
	.zero		1


	//   ....[125]....
        /*08d8*/ 	.word	0x00009350
        /*08dc*/ 	.word	0x00000000
        /*08e0*/ 	.word	0x00000050
        /*08e4*/ 	.short	0x010a
        /*08e6*/ 	.byte	0xff
	.zero		1


	//   ....[126]....
        /*08e8*/ 	.word	0x000093b0
        /*08ec*/ 	.word	0x00000000
        /*08f0*/ 	.word	0x00000058
        /*08f4*/ 	.short	0x010a
        /*08f6*/ 	.byte	0xff
	.zero		1


	//   ....[127]....
        /*08f8*/ 	.word	0x00009410
        /*08fc*/ 	.word	0x00000000
        /*0900*/ 	.word	0x00000060
        /*0904*/ 	.short	0x010a
        /*0906*/ 	.byte	0xff
	.zero		1


	//   ....[128]....
        /*0908*/ 	.word	0x00009460
        /*090c*/ 	.word	0x00000000
        /*0910*/ 	.word	0x00000080
        /*0914*/ 	.short	0x010a
        /*0916*/ 	.byte	0xff
	.zero		1


	//   ....[129]....
        /*0918*/ 	.word	0x000094c0
        /*091c*/ 	.word	0x00000002
        /*0920*/ 	.word	0x00000030
        /*0924*/ 	.short	0x010a
        /*0926*/ 	.byte	0xff
	.zero		1


	//   ....[130]....
        /*0928*/ 	.word	0x00009510
        /*092c*/ 	.word	0x00000040
        /*0930*/ 	.word	0x000000a0
        /*0934*/ 	.short	0x010a
        /*0936*/ 	.byte	0xff
	.zero		1


	//   ....[131]....
        /*0938*/ 	.word	0x00009560
        /*093c*/ 	.word	0x00000002
        /*0940*/ 	.word	0x00000030
        /*0944*/ 	.short	0x010a
        /*0946*/ 	.byte	0xff
	.zero		1


	//   ....[132]....
        /*0948*/ 	.word	0x000095b0
        /*094c*/ 	.word	0x00000000
        /*0950*/ 	.word	0x00000030
        /*0954*/ 	.short	0x010a
        /*0956*/ 	.byte	0xff
	.zero		1


	//   ....[133]....
        /*0958*/ 	.word	0x00009600
        /*095c*/ 	.word	0x00000000
        /*0960*/ 	.word	0x00000030
        /*0964*/ 	.short	0x010a
        /*0966*/ 	.byte	0xff
	.zero		1


	//----- nvinfo : EIATTR_NUM_MBARRIERS
	.align		4
.L_47:
        /*0968*/ 	.byte	0x03, 0x38
        /*096a*/ 	.short	0x0020


	//----- nvinfo : EIATTR_EXIT_INSTR_OFFSETS
	.align		4
        /*096c*/ 	.byte	0x04, 0x1c
        /*096e*/ 	.short	(.L_49 - .L_48)


	//   ....[0]....
.L_48:
        /*0970*/ 	.word	0x00002430


	//   ....[1]....
        /*0974*/ 	.word	0x00002920


	//   ....[2]....
        /*0978*/ 	.word	0x00002980


	//   ....[3]....
        /*097c*/ 	.word	0x000037a0


	//   ....[4]....
        /*0980*/ 	.word	0x000047d0


	//   ....[5]....
        /*0984*/ 	.word	0x00004810


	//   ....[6]....
        /*0988*/ 	.word	0x000089d0


	//   ....[7]....
        /*098c*/ 	.word	0x00008a50


	//   ....[8]....
        /*0990*/ 	.word	0x00008a80


	//   ....[9]....
        /*0994*/ 	.word	0x00008af0


	//----- nvinfo : EIATTR_MAX_THREADS
	.align		4
.L_49:
        /*0998*/ 	.byte	0x04, 0x05
        /*099a*/ 	.short	(.L_51 - .L_50)
.L_50:
        /*099c*/ 	.word	0x00000100
        /*09a0*/ 	.word	0x00000001
        /*09a4*/ 	.word	0x00000001


	//----- nvinfo : EIATTR_CRS_STACK_SIZE
	.align		4
.L_51:
        /*09a8*/ 	.byte	0x04, 0x1e
        /*09aa*/ 	.short	(.L_53 - .L_52)
.L_52:
        /*09ac*/ 	.word	0x00000000


	//----- nvinfo : EIATTR_CBANK_PARAM_SIZE
	.align		4
.L_53:
        /*09b0*/ 	.byte	0x03, 0x19
        /*09b2*/ 	.short	0x0800


	//----- nvinfo : EIATTR_PARAM_CBANK
	.align		4
        /*09b4*/ 	.byte	0x04, 0x0a
        /*09b6*/ 	.short	(.L_55 - .L_54)
	.align		4
.L_54:
        /*09b8*/ 	.word	index@(.nv.constant0._ZN7cutlass13device_kernelINS_4gemm6kernel13GemmUniversalIN4cute5tupleIJiiiiEEENS1_10collective13CollectiveMmaINS1_35MainloopSm100TmaUmmaWarpSpecializedILi3ELi2ELi4ENS5_IJNS4_1CILi1EEESB_SB_EEEEENS5_IJNSA_ILi128EEESE_NSA_ILi32EEEEEENS_10bfloat16_tENS5_IJlSB_lEEESH_SI_NS4_8TiledMMAINS4_8MMA_AtomIJNS4_20SM100_MMA_F16BF16_SSISH_SH_fLi128ELi128ELNS4_4UMMA5MajorE0ELSN_0ELNSM_7ScaleInE0ELSO_0EEEEEENS4_6LayoutISC_NS5_IJNSA_ILi0EEESS_SS_EEEEENS5_IJNS4_10UnderscoreESV_SV_EEEEENS4_13SM90_TMA_LOADENS4_14ComposedLayoutINS4_7SwizzleILi2ELi4ELi3EEENS4_18smem_ptr_flag_bitsILi16EEENSR_INS5_IJNSA_ILi8EEESF_EEENS5_IJSF_SB_EEEEEEEvNS4_8identityESY_S18_vS19_EENS_8epilogue10collective18CollectiveEpilogueINS1B_23Sm100TmaWarpSpecializedILi4ELi2ELi32ELb1ELb0EEEJSG_NS5_IJNSR_ISE_SB_EENSR_ISF_SB_EEEEESH_SI_SH_SI_NS1B_6fusion15FusionCallbacksIS1F_NS1J_17LinearCombinationISH_fSH_fLNS_15FloatRoundStyleE2EEESG_S1I_JEEENS4_5SM1004TMEM4LOAD26SM100_TMEM_LOAD_32dp32b32xESY_S18_NS4_39AutoVectorizingCopyWithAssumedAlignmentILi128EEENS4_14SM90_TMA_STOREES18_S1U_S1U_EEEvvEEEEvNT_6ParamsE)
        /*09bc*/ 	.short	0x0380
        /*09be*/ 	.short	0x0800


	//----- nvinfo : EIATTR_SW_WAR
	.align		4
.L_55:
        /*09c0*/ 	.byte	0x04, 0x36
        /*09c2*/ 	.short	(.L_57 - .L_56)
.L_56:
        /*09c4*/ 	.word	0x00000008
.L_57:


//--------------------- .nv.callgraph             --------------------------
	.section	.nv.callgraph,"",@"SHT_CUDA_CALLGRAPH"
	.align	4
	.sectionentsize	8
	.align		4
        /*0000*/ 	.word	0x00000000
	.align		4
        /*0004*/ 	.word	0xffffffff
	.align		4
        /*0008*/ 	.word	index@(_ZN7cutlass13device_kernelINS_4gemm6kernel13GemmUniversalIN4cute5tupleIJiiiiEEENS1_10collective13CollectiveMmaINS1_35MainloopSm100TmaUmmaWarpSpecializedILi3ELi2ELi4ENS5_IJNS4_1CILi1EEESB_SB_EEEEENS5_IJNSA_ILi128EEESE_NSA_ILi32EEEEEENS_10bfloat16_tENS5_IJlSB_lEEESH_SI_NS4_8TiledMMAINS4_8MMA_AtomIJNS4_20SM100_MMA_F16BF16_SSISH_SH_fLi128ELi128ELNS4_4UMMA5MajorE0ELSN_0ELNSM_7ScaleInE0ELSO_0EEEEEENS4_6LayoutISC_NS5_IJNSA_ILi0EEESS_SS_EEEEENS5_IJNS4_10UnderscoreESV_SV_EEEEENS4_13SM90_TMA_LOADENS4_14ComposedLayoutINS4_7SwizzleILi2ELi4ELi3EEENS4_18smem_ptr_flag_bitsILi16EEENSR_INS5_IJNSA_ILi8EEESF_EEENS5_IJSF_SB_EEEEEEEvNS4_8identityESY_S18_vS19_EENS_8epilogue10collective18CollectiveEpilogueINS1B_23Sm100TmaWarpSpecializedILi4ELi2ELi32ELb1ELb0EEEJSG_NS5_IJNSR_ISE_SB_EENSR_ISF_SB_EEEEESH_SI_SH_SI_NS1B_6fusion15FusionCallbacksIS1F_NS1J_17LinearCombinationISH_fSH_fLNS_15FloatRoundStyleE2EEESG_S1I_JEEENS4_5SM1004TMEM4LOAD26SM100_TMEM_LOAD_32dp32b32xESY_S18_NS4_39AutoVectorizingCopyWithAssumedAlignmentILi128EEENS4_14SM90_TMA_STOREES18_S1U_S1U_EEEvvEEEEvNT_6ParamsE)
	.align		4
        /*000c*/ 	.word	index@(__assertfail)
	.align		4
        /*0010*/ 	.word	0x00000000
	.align		4
        /*0014*/ 	.word	0xfffffffe
	.align		4
        /*0018*/ 	.word	0x00000000
	.align		4
        /*001c*/ 	.word	0xfffffffd
	.align		4
        /*0020*/ 	.word	0x00000000
	.align		4
        /*0024*/ 	.word	0xfffffffc


//--------------------- .nv.constant4             --------------------------
	.section	.nv.constant4,"a",@progbits
	.align	8
	.align		8
.nv.constant4:
        /*0000*/ 	.dword	__assertfail
	.align		8
        /*0008*/ 	.dword	__unnamed_1
	.align		8
        /*0010*/ 	.dword	__unnamed_2
	.align		8
        /*0018*/ 	.dword	_ZN40_INTERNAL_a35a0939_4_k_cu_33e7ae3e_320434cuda3std3__45__cpo5beginE
	.align		8
        /*0020*/ 	.dword	_ZN40_INTERNAL_a35a0939_4_k_cu_33e7ae3e_320434cuda3std3__45__cpo3endE
	.align		8
        /*0028*/ 	.dword	_ZN40_INTERNAL_a35a0939_4_k_cu_33e7ae3e_320434cuda3std3__45__cpo6cbeginE
	.align		8
        /*0030*/ 	.dword	_ZN40_INTERNAL_a35a0939_4_k_cu_33e7ae3e_320434cuda3std3__45__cpo4cendE
	.align		8
        /*0038*/ 	.dword	_ZN40_INTERNAL_a35a0939_4_k_cu_33e7ae3e_320434cuda3std3__442_GLOBAL__N__a35a0939_4_k_cu_33e7ae3e_320436ignoreE
	.align		8
        /*0040*/ 	.dword	_ZN40_INTERNAL_a35a0939_4_k_cu_33e7ae3e_320434cuda3std3__419piecewise_constructE
	.align		8
        /*0048*/ 	.dword	_ZN40_INTERNAL_a35a0939_4_k_cu_33e7ae3e_320434cuda3std3__48in_placeE
	.align		8
        /*0050*/ 	.dword	_ZN40_INTERNAL_a35a0939_4_k_cu_33e7ae3e_320434cuda3std6ranges3__45__cpo4swapE
	.align		8
        /*0058*/ 	.dword	_ZN40_INTERNAL_a35a0939_4_k_cu_33e7ae3e_320434cuda3std6ranges3__45__cpo9iter_moveE
	.align		8
        /*0060*/ 	.dword	_ZN40_INTERNAL_a35a0939_4_k_cu_33e7ae3e_320434cute7productE
	.align		8
        /*0068*/ 	.dword	_ZN40_INTERNAL_a35a0939_4_k_cu_33e7ae3e_320434cute1_E
	.align		8
        /*0070*/ 	.dword	$str$25
	.align		8
        /*0078*/ 	.dword	$str$26
	.align		8
        /*0080*/ 	.dword	$str$27
	.align		8
        /*0088*/ 	.dword	$str$28


//--------------------- .text._ZN7cutlass13device_kernelINS_4gemm6kernel13GemmUniversalIN4cute5tupleIJiiiiEEENS1_10collective13CollectiveMmaINS1_35MainloopSm100TmaUmmaWarpSpecializedILi3ELi2ELi4ENS5_IJNS4_1CILi1EEESB_SB_EEEEENS5_IJNSA_ILi128EEESE_NSA_ILi32EEEEEENS_10bfloat16_tENS5_IJlSB_lEEESH_SI_NS4_8TiledMMAINS4_8MMA_AtomIJNS4_20SM100_MMA_F16BF16_SSISH_SH_fLi128ELi128ELNS4_4UMMA5MajorE0ELSN_0ELNSM_7ScaleInE0ELSO_0EEEEEENS4_6LayoutISC_NS5_IJNSA_ILi0EEESS_SS_EEEEENS5_IJNS4_10UnderscoreESV_SV_EEEEENS4_13SM90_TMA_LOADENS4_14ComposedLayoutINS4_7SwizzleILi2ELi4ELi3EEENS4_18smem_ptr_flag_bitsILi16EEENSR_INS5_IJNSA_ILi8EEESF_EEENS5_IJSF_SB_EEEEEEEvNS4_8identityESY_S18_vS19_EENS_8epilogue10collective18CollectiveEpilogueINS1B_23Sm100TmaWarpSpecializedILi4ELi2ELi32ELb1ELb0EEEJSG_NS5_IJNSR_ISE_SB_EENSR_ISF_SB_EEEEESH_SI_SH_SI_NS1B_6fusion15FusionCallbacksIS1F_NS1J_17LinearCombinationISH_fSH_fLNS_15FloatRoundStyleE2EEESG_S1I_JEEENS4_5SM1004TMEM4LOAD26SM100_TMEM_LOAD_32dp32b32xESY_S18_NS4_39AutoVectorizingCopyWithAssumedAlignmentILi128EEENS4_14SM90_TMA_STOREES18_S1U_S1U_EEEvvEEEEvNT_6ParamsE --------------------------
	.section	.text._ZN7cutlass13device_kernelINS_4gemm6kernel13GemmUniversalIN4cute5tupleIJiiiiEEENS1_10collective13CollectiveMmaINS1_35MainloopSm100TmaUmmaWarpSpecializedILi3ELi2ELi4ENS5_IJNS4_1CILi1EEESB_SB_EEEEENS5_IJNSA_ILi128EEESE_NSA_ILi32EEEEEENS_10bfloat16_tENS5_IJlSB_lEEESH_SI_NS4_8TiledMMAINS4_8MMA_AtomIJNS4_20SM100_MMA_F16BF16_SSISH_SH_fLi128ELi128ELNS4_4UMMA5MajorE0ELSN_0ELNSM_7ScaleInE0ELSO_0EEEEEENS4_6LayoutISC_NS5_IJNSA_ILi0EEESS_SS_EEEEENS5_IJNS4_10UnderscoreESV_SV_EEEEENS4_13SM90_TMA_LOADENS4_14ComposedLayoutINS4_7SwizzleILi2ELi4ELi3EEENS4_18smem_ptr_flag_bitsILi16EEENSR_INS5_IJNSA_ILi8EEESF_EEENS5_IJSF_SB_EEEEEEEvNS4_8identityESY_S18_vS19_EENS_8epilogue10collective18CollectiveEpilogueINS1B_23Sm100TmaWarpSpecializedILi4ELi2ELi32ELb1ELb0EEEJSG_NS5_IJNSR_ISE_SB_EENSR_ISF_SB_EEEEESH_SI_SH_SI_NS1B_6fusion15FusionCallbacksIS1F_NS1J_17LinearCombinationISH_fSH_fLNS_15FloatRoundStyleE2EEESG_S1I_JEEENS4_5SM1004TMEM4LOAD26SM100_TMEM_LOAD_32dp32b32xESY_S18_NS4_39AutoVectorizingCopyWithAssumedAlignmentILi128EEENS4_14SM90_TMA_STOREES18_S1U_S1U_EEEvvEEEEvNT_6ParamsE,"ax",@progbits
	.align	128
.text._ZN7cutlass13device_kernelINS_4gemm6kernel13GemmUniversalIN4cute5tupleIJiiiiEEENS1_10collective13CollectiveMmaINS1_35MainloopSm100TmaUmmaWarpSpecializedILi3ELi2ELi4ENS5_IJNS4_1CILi1EEESB_SB_EEEEENS5_IJNSA_ILi128EEESE_NSA_ILi32EEEEEENS_10bfloat16_tENS5_IJlSB_lEEESH_SI_NS4_8TiledMMAINS4_8MMA_AtomIJNS4_20SM100_MMA_F16BF16_SSISH_SH_fLi128ELi128ELNS4_4UMMA5MajorE0ELSN_0ELNSM_7ScaleInE0ELSO_0EEEEEENS4_6LayoutISC_NS5_IJNSA_ILi0EEESS_SS_EEEEENS5_IJNS4_10UnderscoreESV_SV_EEEEENS4_13SM90_TMA_LOADENS4_14ComposedLayoutINS4_7SwizzleILi2ELi4ELi3EEENS4_18smem_ptr_flag_bitsILi16EEENSR_INS5_IJNSA_ILi8EEESF_EEENS5_IJSF_SB_EEEEEEEvNS4_8identityESY_S18_vS19_EENS_8epilogue10collective18CollectiveEpilogueINS1B_23Sm100TmaWarpSpecializedILi4ELi2ELi32ELb1ELb0EEEJSG_NS5_IJNSR_ISE_SB_EENSR_ISF_SB_EEEEESH_SI_SH_SI_NS1B_6fusion15FusionCallbacksIS1F_NS1J_17LinearCombinationISH_fSH_fLNS_15FloatRoundStyleE2EEESG_S1I_JEEENS4_5SM1004TMEM4LOAD26SM100_TMEM_LOAD_32dp32b32xESY_S18_NS4_39AutoVectorizingCopyWithAssumedAlignmentILi128EEENS4_14SM90_TMA_STOREES18_S1U_S1U_EEEvvEEEEvNT_6ParamsE:
        .type           _ZN7cutlass13device_kernelINS_4gemm6kernel13GemmUniversalIN4cute5tupleIJiiiiEEENS1_10collective13CollectiveMmaINS1_35MainloopSm100TmaUmmaWarpSpecializedILi3ELi2ELi4ENS5_IJNS4_1CILi1EEESB_SB_EEEEENS5_IJNSA_ILi128EEESE_NSA_ILi32EEEEEENS_10bfloat16_tENS5_IJlSB_lEEESH_SI_NS4_8TiledMMAINS4_8MMA_AtomIJNS4_20SM100_MMA_F16BF16_SSISH_SH_fLi128ELi128ELNS4_4UMMA5MajorE0ELSN_0ELNSM_7ScaleInE0ELSO_0EEEEEENS4_6LayoutISC_NS5_IJNSA_ILi0EEESS_SS_EEEEENS5_IJNS4_10UnderscoreESV_SV_EEEEENS4_13SM90_TMA_LOADENS4_14ComposedLayoutINS4_7SwizzleILi2ELi4ELi3EEENS4_18smem_ptr_flag_bitsILi16EEENSR_INS5_IJNSA_ILi8EEESF_EEENS5_IJSF_SB_EEEEEEEvNS4_8identityESY_S18_vS19_EENS_8epilogue10collective18CollectiveEpilogueINS1B_23Sm100TmaWarpSpecializedILi4ELi2ELi32ELb1ELb0EEEJSG_NS5_IJNSR_ISE_SB_EENSR_ISF_SB_EEEEESH_SI_SH_SI_NS1B_6fusion15FusionCallbacksIS1F_NS1J_17LinearCombinationISH_fSH_fLNS_15FloatRoundStyleE2EEESG_S1I_JEEENS4_5SM1004TMEM4LOAD26SM100_TMEM_LOAD_32dp32b32xESY_S18_NS4_39AutoVectorizingCopyWithAssumedAlignmentILi128EEENS4_14SM90_TMA_STOREES18_S1U_S1U_EEEvvEEEEvNT_6ParamsE,@function
        .size           _ZN7cutlass13device_kernelINS_4gemm6kernel13GemmUniversalIN4cute5tupleIJiiiiEEENS1_10collective13CollectiveMmaINS1_35MainloopSm100TmaUmmaWarpSpecializedILi3ELi2ELi4ENS5_IJNS4_1CILi1EEESB_SB_EEEEENS5_IJNSA_ILi128EEESE_NSA_ILi32EEEEEENS_10bfloat16_tENS5_IJlSB_lEEESH_SI_NS4_8TiledMMAINS4_8MMA_AtomIJNS4_20SM100_MMA_F16BF16_SSISH_SH_fLi128ELi128ELNS4_4UMMA5MajorE0ELSN_0ELNSM_7ScaleInE0ELSO_0EEEEEENS4_6LayoutISC_NS5_IJNSA_ILi0EEESS_SS_EEEEENS5_IJNS4_10UnderscoreESV_SV_EEEEENS4_13SM90_TMA_LOADENS4_14ComposedLayoutINS4_7SwizzleILi2ELi4ELi3EEENS4_18smem_ptr_flag_bitsILi16EEENSR_INS5_IJNSA_ILi8EEESF_EEENS5_IJSF_SB_EEEEEEEvNS4_8identityESY_S18_vS19_EENS_8epilogue10collective18CollectiveEpilogueINS1B_23Sm100TmaWarpSpecializedILi4ELi2ELi32ELb1ELb0EEEJSG_NS5_IJNSR_ISE_SB_EENSR_ISF_SB_EEEEESH_SI_SH_SI_NS1B_6fusion15FusionCallbacksIS1F_NS1J_17LinearCombinationISH_fSH_fLNS_15FloatRoundStyleE2EEESG_S1I_JEEENS4_5SM1004TMEM4LOAD26SM100_TMEM_LOAD_32dp32b32xESY_S18_NS4_39AutoVectorizingCopyWithAssumedAlignmentILi128EEENS4_14SM90_TMA_STOREES18_S1U_S1U_EEEvvEEEEvNT_6ParamsE,(.L_x_173 - _ZN7cutlass13device_kernelINS_4gemm6kernel13GemmUniversalIN4cute5tupleIJiiiiEEENS1_10collective13CollectiveMmaINS1_35MainloopSm100TmaUmmaWarpSpecializedILi3ELi2ELi4ENS5_IJNS4_1CILi1EEESB_SB_EEEEENS5_IJNSA_ILi128EEESE_NSA_ILi32EEEEEENS_10bfloat16_tENS5_IJlSB_lEEESH_SI_NS4_8TiledMMAINS4_8MMA_AtomIJNS4_20SM100_MMA_F16BF16_SSISH_SH_fLi128ELi128ELNS4_4UMMA5MajorE0ELSN_0ELNSM_7ScaleInE0ELSO_0EEEEEENS4_6LayoutISC_NS5_IJNSA_ILi0EEESS_SS_EEEEENS5_IJNS4_10UnderscoreESV_SV_EEEEENS4_13SM90_TMA_LOADENS4_14ComposedLayoutINS4_7SwizzleILi2ELi4ELi3EEENS4_18smem_ptr_flag_bitsILi16EEENSR_INS5_IJNSA_ILi8EEESF_EEENS5_IJSF_SB_EEEEEEEvNS4_8identityESY_S18_vS19_EENS_8epilogue10collective18CollectiveEpilogueINS1B_23Sm100TmaWarpSpecializedILi4ELi2ELi32ELb1ELb0EEEJSG_NS5_IJNSR_ISE_SB_EENSR_ISF_SB_EEEEESH_SI_SH_SI_NS1B_6fusion15FusionCallbacksIS1F_NS1J_17LinearCombinationISH_fSH_fLNS_15FloatRoundStyleE2EEESG_S1I_JEEENS4_5SM1004TMEM4LOAD26SM100_TMEM_LOAD_32dp32b32xESY_S18_NS4_39AutoVectorizingCopyWithAssumedAlignmentILi128EEENS4_14SM90_TMA_STOREES18_S1U_S1U_EEEvvEEEEvNT_6ParamsE)
        .other          _ZN7cutlass13device_kernelINS_4gemm6kernel13GemmUniversalIN4cute5tupleIJiiiiEEENS1_10collective13CollectiveMmaINS1_35MainloopSm100TmaUmmaWarpSpecializedILi3ELi2ELi4ENS5_IJNS4_1CILi1EEESB_SB_EEEEENS5_IJNSA_ILi128EEESE_NSA_ILi32EEEEEENS_10bfloat16_tENS5_IJlSB_lEEESH_SI_NS4_8TiledMMAINS4_8MMA_AtomIJNS4_20SM100_MMA_F16BF16_SSISH_SH_fLi128ELi128ELNS4_4UMMA5MajorE0ELSN_0ELNSM_7ScaleInE0ELSO_0EEEEEENS4_6LayoutISC_NS5_IJNSA_ILi0EEESS_SS_EEEEENS5_IJNS4_10UnderscoreESV_SV_EEEEENS4_13SM90_TMA_LOADENS4_14ComposedLayoutINS4_7SwizzleILi2ELi4ELi3EEENS4_18smem_ptr_flag_bitsILi16EEENSR_INS5_IJNSA_ILi8EEESF_EEENS5_IJSF_SB_EEEEEEEvNS4_8identityESY_S18_vS19_EENS_8epilogue10collective18CollectiveEpilogueINS1B_23Sm100TmaWarpSpecializedILi4ELi2ELi32ELb1ELb0EEEJSG_NS5_IJNSR_ISE_SB_EENSR_ISF_SB_EEEEESH_SI_SH_SI_NS1B_6fusion15FusionCallbacksIS1F_NS1J_17LinearCombinationISH_fSH_fLNS_15FloatRoundStyleE2EEESG_S1I_JEEENS4_5SM1004TMEM4LOAD26SM100_TMEM_LOAD_32dp32b32xESY_S18_NS4_39AutoVectorizingCopyWithAssumedAlignmentILi128EEENS4_14SM90_TMA_STOREES18_S1U_S1U_EEEvvEEEEvNT_6ParamsE,@"STO_CUDA_ENTRY STV_DEFAULT"
_ZN7cutlass13device_kernelINS_4gemm6kernel13GemmUniversalIN4cute5tupleIJiiiiEEENS1_10collective13CollectiveMmaINS1_35MainloopSm100TmaUmmaWarpSpecializedILi3ELi2ELi4ENS5_IJNS4_1CILi1EEESB_SB_EEEEENS5_IJNSA_ILi128EEESE_NSA_ILi32EEEEEENS_10bfloat16_tENS5_IJlSB_lEEESH_SI_NS4_8TiledMMAINS4_8MMA_AtomIJNS4_20SM100_MMA_F16BF16_SSISH_SH_fLi128ELi128ELNS4_4UMMA5MajorE0ELSN_0ELNSM_7ScaleInE0ELSO_0EEEEEENS4_6LayoutISC_NS5_IJNSA_ILi0EEESS_SS_EEEEENS5_IJNS4_10UnderscoreESV_SV_EEEEENS4_13SM90_TMA_LOADENS4_14ComposedLayoutINS4_7SwizzleILi2ELi4ELi3EEENS4_18smem_ptr_flag_bitsILi16EEENSR_INS5_IJNSA_ILi8EEESF_EEENS5_IJSF_SB_EEEEEEEvNS4_8identityESY_S18_vS19_EENS_8epilogue10collective18CollectiveEpilogueINS1B_23Sm100TmaWarpSpecializedILi4ELi2ELi32ELb1ELb0EEEJSG_NS5_IJNSR_ISE_SB_EENSR_ISF_SB_EEEEESH_SI_SH_SI_NS1B_6fusion15FusionCallbacksIS1F_NS1J_17LinearCombinationISH_fSH_fLNS_15FloatRoundStyleE2EEESG_S1I_JEEENS4_5SM1004TMEM4LOAD26SM100_TMEM_LOAD_32dp32b32xESY_S18_NS4_39AutoVectorizingCopyWithAssumedAlignmentILi128EEENS4_14SM90_TMA_STOREES18_S1U_S1U_EEEvvEEEEvNT_6ParamsE:
[----:B------:R-:W1:Y:S01]  /*0000*/  LDC R1, c[0x0][0x37c] ;  /* 0x0000df00ff017b82 */ /* 0x000e620000000800 */
[----:B------:R-:W2:Y:S01]  /*0010*/  S2R R101, SR_TID.X ;  /* 0x0000000000657919 */ /* 0x000ea20000002100 */
[----:B------:R-:W3:Y:S01]  /*0020*/  LDCU.64 UR4, c[0x0][0x890] ;  /* 0x00011200ff0477ac */ /* 0x000ee20008000a00 */
[----:B------:R-:W-:Y:S02]  /*0030*/  PRMT R88, RZ, 0x7610, R88 ;  /* 0x00007610ff587816 */ /* 0x000fe40000000058 */
[----:B------:R-:W-:Y:S01]  /*0040*/  ELECT P5, URZ, PT ;  /* 0x0000000000ff782f */ /* 0x000fe200038a0000 */
[----:B------:R-:W4:Y:S01]  /*0050*/  LDCU.64 UR46, c[0x0][0x358] ;  /* 0x00006b00ff2e77ac */ /* 0x000f220008000a00 */
[----:B---3--:R-:W-:-:S04]  /*0060*/  UISETP.NE.U32.AND UP0, UPT, UR4, URZ, UPT ;  /* 0x000000ff0400728c */ /* 0x008fc8000bf05070 */
[----:B------:R-:W-:Y:S01]  /*0070*/  UISETP.NE.AND.EX UP0, UPT, UR5, URZ, UPT, UP0 ;  /* 0x000000ff0500728c */ /* 0x000fe2000bf05300 */
[----:B--2---:R-:W-:-:S05]  /*0080*/  SHF.R.U32.HI R92, RZ, 0x5, R101 ;  /* 0x00000005ff5c7819 */ /* 0x004fca0000011665 */
[----:B------:R-:W2:Y:S02]  /*0090*/  SHFL.IDX PT, R0, R92, RZ, 0x1f ;  /* 0x00001fff5c007589 */ /* 0x000ea400000e0000 */
[----:B--2---:R-:W-:Y:S01]  /*00a0*/  R2UR UR8, R0 ;  /* 0x00000000000872ca */ /* 0x004fe200000e0000 */
[----:B-1--4-:R-:W-:-:S14]  /*00b0*/  BRA.U UP0, `(.L_x_0) ;  /* 0x00000001002c7547 */ /* 0x012fdc000b800000 */
[----:B------:R-:W1:Y:S02]  /*00c0*/  LDCU.64 UR6, c[0x0][0x888] ;  /* 0x00011100ff0677ac */ /* 0x000e640008000a00 */
[----:B-1----:R-:W-:-:S04]  /*00d0*/  UISETP.NE.U32.AND UP0, UPT, UR6, URZ, UPT ;  /* 0x000000ff0600728c */ /* 0x002fc8000bf05070 */
[----:B------:R-:W-:-:S09]  /*00e0*/  UISETP.NE.AND.EX UP0, UPT, UR7, URZ, UPT, UP0 ;  /* 0x000000ff0700728c */ /* 0x000fd2000bf05300 */
[----:B------:R-:W-:Y:S05]  /*00f0*/  BRA.U !UP0, `(.L_x_1) ;  /* 0x0000000108107547 */ /* 0x000fea000b800000 */
[----:B------:R-:W1:Y:S02]  /*0100*/  LDC.64 R2, c[0x0][0x888] ;  /* 0x00022200ff027b82 */ /* 0x000e640000000a00 */
[----:B-1----:R1:W5:Y:S01]  /*0110*/  LDG.E R49, desc[UR46][R2.64] ;  /* 0x0000002e02317981 */ /* 0x002362000c1e1900 */
[----:B------:R-:W-:Y:S01]  /*0120*/  HFMA2 R88, -RZ, RZ, 0, 5.9604644775390625e-08 ;  /* 0x00000001ff587431 */ /* 0x000fe200000001ff */
[----:B------:R-:W-:Y:S05]  /*0130*/  BRA `(.L_x_0) ;  /* 0x00000000000c7947 */ /* 0x000fea0003800000 */
.L_x_1:
[----:B------:R-:W1:Y:S01]  /*0140*/  LDCU UR6, c[0x0][0x880] ;  /* 0x00011000ff0677ac */ /* 0x000e620008000800 */
[----:B------:R-:W-:Y:S01]  /*0150*/  HFMA2 R88, -RZ, RZ, 0, 5.9604644775390625e-08 ;  /* 0x00000001ff587431 */ /* 0x000fe200000001ff */
[----:B-1----:R-:W-:-:S07]  /*0160*/  MOV R49, UR6 ;  /* 0x0000000600317c02 */ /* 0x002fce0008000f00 */
.L_x_0:
[----:B------:R-:W2:Y:S02]  /*0170*/  LDCU.64 UR6, c[0x0][0x8b0] ;  /* 0x00011600ff0677ac */ /* 0x000ea40008000a00 */
[----:B--2---:R-:W-:-:S04]  /*0180*/  UISETP.NE.U32.AND UP0, UPT, UR6, URZ, UPT ;  /* 0x000000ff0600728c */ /* 0x004fc8000bf05070 */
[----:B------:R-:W-:-:S09]  /*0190*/  UISETP.NE.AND.EX UP0, UPT, UR7, URZ, UPT, UP0 ;  /* 0x000000ff0700728c */ /* 0x000fd2000bf05300 */
[----:B------:R-:W-:Y:S05]  /*01a0*/  BRA.U UP0, `(.L_x_2) ;  /* 0x0000000100247547 */ /* 0x000fea000b800000 */
[----:B------:R-:W2:Y:S02]  /*01b0*/  LDCU.64 UR6, c[0x0][0x8a8] ;  /* 0x00011500ff0677ac */ /* 0x000ea40008000a00 */
[----:B--2---:R-:W-:-:S04]  /*01c0*/  UISETP.NE.U32.AND UP0, UPT, UR6, URZ, UPT ;  /* 0x000000ff0600728c */ /* 0x004fc8000bf05070 */
[----:B------:R-:W-:-:S09]  /*01d0*/  UISETP.NE.AND.EX UP0, UPT, UR7, URZ, UPT, UP0 ;  /* 0x000000ff0700728c */ /* 0x000fd2000bf05300 */
[----:B------:R-:W-:Y:S05]  /*01e0*/  BRA.U !UP0, `(.L_x_3) ;  /* 0x00000001080c7547 */ /* 0x000fea000b800000 */
[----:B-1----:R-:W1:Y:S02]  /*01f0*/  LDC.64 R2, c[0x0][0x8a8] ;  /* 0x00022a00ff027b82 */ /* 0x002e640000000a00 */
[----:B-1----:R2:W5:Y:S01]  /*0200*/  LDG.E R47, desc[UR46][R2.64] ;  /* 0x0000002e022f7981 */ /* 0x002562000c1e1900 */
[----:B------:R-:W-:Y:S05]  /*0210*/  BRA `(.L_x_2) ;  /* 0x0000000000087947 */ /* 0x000fea0003800000 */
.L_x_3:
[----:B------:R-:W2:Y:S02]  /*0220*/  LDCU UR6, c[0x0][0x8a0] ;  /* 0x00011400ff0677ac */ /* 0x000ea40008000800 */
[----:B--2---:R-:W-:Y:S02]  /*0230*/  MOV R47, UR6 ;  /* 0x00000006002f7c02 */ /* 0x004fe40008000f00 */
.L_x_2:
[----:B------:R-:W-:Y:S01]  /*0240*/  IMAD.U32 R0, RZ, RZ, UR8 ;  /* 0x00000008ff007e24 */ /* 0x000fe2000f8e00ff */
[----:B------:R-:W-:Y:S04]  /*0250*/  BSSY.RECONVERGENT B0, `(.L_x_4) ;  /* 0x000000c000007945 */ /* 0x000fe80003800200 */
[C---:B------:R-:W-:Y:S02]  /*0260*/  ISETP.NE.OR P1, PT, R0.reuse, 0x1, !P5 ;  /* 0x000000010000780c */ /* 0x040fe40006f25670 */
[----:B------:R-:W-:-:S11]  /*0270*/  ISETP.NE.OR P0, PT, R0, 0x3, !P5 ;  /* 0x000000030000780c */ /* 0x000fd60006f05670 */
[----:B------:R-:W-:Y:S05]  /*0280*/  @P1 BRA `(.L_x_5) ;  /* 0x0000000000201947 */ /* 0x000fea0003800000 */
[----:B------:R-:W3:Y:S02]  /*0290*/  LDCU.64 UR6, c[0x0][0x348] ;  /* 0x00006900ff0677ac */ /* 0x000ee40008000a00 */
[----:B---3--:R-:W-:Y:S02]  /*02a0*/  UIADD3 UR10, UP1, UPT, UR6, 0x80, URZ ;  /* 0x00000080060a7890 */ /* 0x008fe4000ff3e0ff */
[----:B------:R-:W-:Y:S02]  /*02b0*/  UIADD3 UR6, UP0, UPT, UR6, 0x180, URZ ;  /* 0x0000018006067890 */ /* 0x000fe4000ff1e0ff */
[----:B------:R-:W-:Y:S02]  /*02c0*/  UIADD3.X UR11, UPT, UPT, URZ, UR7, URZ, UP1, !UPT ;  /* 0x00000007ff0b7290 */ /* 0x000fe40008ffe4ff */
[----:B------:R-:W-:-:S07]  /*02d0*/  UIADD3.X UR7, UPT, UPT, URZ, UR7, URZ, UP0, !UPT ;  /* 0x00000007ff077290 */ /* 0x000fce00087fe4ff */
[----:B------:R3:W-:Y:S02]  /*02e0*/  UTMACCTL.PF [UR10] ;  /* 0x000000000a0079b9 */ /* 0x0007e40008040000 */
[----:B------:R3:W-:Y:S02]  /*02f0*/  UTMACCTL.PF [UR6] ;  /* 0x00000000060079b9 */ /* 0x0007e40008040000 */
[----:B---3--:R-:W-:Y:S01]  /*0300*/  NOP ;  /* 0x0000000000007918 */ /* 0x008fe20000000000 */
.L_x_5:
[----:B------:R-:W-:Y:S05]  /*0310*/  BSYNC.RECONVERGENT B0 ;  /* 0x0000000000007941 */ /* 0x000fea0003800200 */
.L_x_4:
[----:B------:R-:W-:Y:S04]  /*0320*/  BSSY.RECONVERGENT B0, `(.L_x_6) ;  /* 0x000000a000007945 */ /* 0x000fe80003800200 */
        /* <DEDUP_REMOVED lines=9> */
.L_x_7:
[----:B------:R-:W-:Y:S05]  /*03c0*/  BSYNC.RECONVERGENT B0 ;  /* 0x0000000000007941 */ /* 0x000fea0003800200 */
.L_x_6:
[----:B------:R-:W3:Y:S01]  /*03d0*/  LDCU.64 UR6, c[0x0][0x888] ;  /* 0x00011100ff0677ac */ /* 0x000ee20008000a00 */
[----:B------:R-:W-:Y:S02]  /*03e0*/  UISETP.EQ.U32.AND UP1, UPT, UR4, URZ, UPT ;  /* 0x000000ff0400728c */ /* 0x000fe4000bf22070 */
[----:B------:R-:W-:Y:S02]  /*03f0*/  UPLOP3.LUT UP2, UPT, UPT, UPT, UPT, 0x80, 0x8 ;  /* 0x000000000008789c */ /* 0x000fe40003f4f070 */
[----:B---3--:R-:W-:-:S04]  /*0400*/  UISETP.NE.U32.AND UP0, UPT, UR6, URZ, UPT ;  /* 0x000000ff0600728c */ /* 0x008fc8000bf05070 */
[----:B------:R-:W-:-:S04]  /*0410*/  UISETP.NE.AND.EX UP0, UPT, UR7, URZ, UPT, UP0 ;  /* 0x000000ff0700728c */ /* 0x000fc8000bf05300 */
[----:B------:R-:W-:-:S04]  /*0420*/  UISETP.EQ.OR.EX UP3, UPT, UR5, URZ, !UP0, UP1 ;  /* 0x000000ff0500728c */ /* 0x000fc8000c762710 */
[----:B------:R-:W-:-:S05]  /*0430*/  UP2UR UR50, UPR, URZ, 0x8 ;  /* 0x00000008ff327883 */ /* 0x000fca0008000000 */
[----:B------:R-:W-:Y:S07]  /*0440*/  BRA.U !UP3, `(.L_x_8) ;  /* 0x000000010b207547 */ /* 0x000fee000b800000 */
[----:B------:R-:W-:Y:S01]  /*0450*/  UISETP.NE.U32.AND UP2, UPT, UR4, URZ, UPT ;  /* 0x000000ff0400728c */ /* 0x000fe2000bf45070 */
[----:B-----5:R-:W-:Y:S01]  /*0460*/  FSETP.NEU.AND P0, PT, R49, RZ, PT ;  /* 0x000000ff3100720b */ /* 0x020fe20003f0d000 */
[----:B------:R-:W-:Y:S02]  /*0470*/  USEL UR4, URZ, 0xffffffff, UP0 ;  /* 0xffffffffff047887 */ /* 0x000fe40008000000 */
[----:B------:R-:W-:-:S10]  /*0480*/  UISETP.NE.AND.EX UP2, UPT, UR5, URZ, UPT, UP2 ;  /* 0x000000ff0500728c */ /* 0x000fd4000bf45320 */
[----:B------:R-:W-:Y:S01]  /*0490*/  VOTEU.ANY UP1, P0 ;  /* 0x0000000000ff7886 */ /* 0x000fe20000020100 */
[----:B------:R-:W-:-:S04]  /*04a0*/  @!UP2 USEL UR4, URZ, 0xffffffff, UP1 ;  /* 0xffffffffff04a887 */ /* 0x000fc80008800000 */
[----:B------:R-:W-:-:S04]  /*04b0*/  ULOP3.LUT UR4, UR4, 0x1, URZ, 0xc0, !UPT ;  /* 0x0000000104047892 */ /* 0x000fc8000f8ec0ff */
[----:B------:R-:W-:-:S11]  /*04c0*/  UISETP.NE.U32.AND UP2, UPT, UR4, 0x1, UPT ;  /* 0x000000010400788c */ /* 0x000fd6000bf45070 */
.L_x_8:
[----:B-12---:R-:W1:Y:S01]  /*04d0*/  SHFL.IDX PT, R2, R92, RZ, 0x1f ;  /* 0x00001fff5c027589 */ /* 0x006e6200000e0000 */
[----:B------:R-:W-:-:S04]  /*04e0*/  UISETP.NE.AND UP1, UPT, UR8, 0x2, UPT ;  /* 0x000000020800788c */ /* 0x000fc8000bf25270 */
[----:B------:R-:W-:Y:S01]  /*04f0*/  USEL UR6, URZ, 0x1, UP1 ;  /* 0x00000001ff067887 */ /* 0x000fe20008800000 */
[----:B-1----:R-:W-:-:S13]  /*0500*/  ISETP.NE.AND P0, PT, R2, RZ, PT ;  /* 0x000000ff0200720c */ /* 0x002fda0003f05270 */
[----:B------:R-:W-:Y:S05]  /*0510*/  @P0 BRA `(.L_x_9) ;  /* 0x0000000000400947 */ /* 0x000fea0003800000 */
[----:B------:R-:W1:Y:S01]  /*0520*/  S2UR UR5, SR_CgaCtaId ;  /* 0x00000000000579c3 */ /* 0x000e620000008800 */
[----:B------:R-:W-:Y:S01]  /*0530*/  UMOV UR7, 0x400 ;  /* 0x0000040000077882 */ /* 0x000fe20000000000 */
[----:B------:R-:W-:Y:S01]  /*0540*/  UMOV UR4, 0x1 ;  /* 0x0000000100047882 */ /* 0x000fe20000000000 */
[----:B------:R-:W-:Y:S01]  /*0550*/  ELECT P0, URZ, PT ;  /* 0x0000000000ff782f */ /* 0x000fe20003800000 */
[----:B------:R-:W-:-:S04]  /*0560*/  UIADD3 UR10, UPT, UPT, -UR4, 0x100000, URZ ;  /* 0x00100000040a7890 */ /* 0x000fc8000fffe1ff */
[----:B------:R-:W-:Y:S02]  /*0570*/  USHF.L.U32 UR11, UR10, 0xb, URZ ;  /* 0x0000000b0a0b7899 */ /* 0x000fe400080006ff */
[----:B------:R-:W-:Y:S02]  /*0580*/  USHF.L.U32 UR10, UR10, 0x1, URZ ;  /* 0x000000010a0a7899 */ /* 0x000fe400080006ff */
[----:B-1----:R-:W-:Y:S01]  /*0590*/  ULEA UR5, UR5, UR7, 0x18 ;  /* 0x0000000705057291 */ /* 0x002fe2000f8ec0ff */
[----:B------:R-:W1:Y:S11]  /*05a0*/  FENCE.VIEW.ASYNC.S ;  /* 0x00000000000073c6 */ /* 0x000e760000000000 */
[----:B-1----:R1:W2:Y:S01]  /*05b0*/  SYNCS.EXCH.64 URZ, [UR5], UR10 ;  /* 0x0000000a05ff75b2 */ /* 0x0022a20008000100 */
[----:B------:R1:W3:Y:S01]  /*05c0*/  SYNCS.EXCH.64 URZ, [UR5+0x18], UR10 ;  /* 0x0000180a05ff75b2 */ /* 0x0002e20008000100 */
[----:B------:R1:W4:Y:S01]  /*05d0*/  SYNCS.EXCH.64 URZ, [UR5+0x8], UR10 ;  /* 0x0000080a05ff75b2 */ /* 0x0003220008000100 */
[----:B------:R1:W1:Y:S01]  /*05e0*/  SYNCS.EXCH.64 URZ, [UR5+0x20], UR10 ;  /* 0x0000200a05ff75b2 */ /* 0x0002620008000100 */
[----:B------:R1:W1:Y:S01]  /*05f0*/  SYNCS.EXCH.64 URZ, [UR5+0x10], UR10 ;  /* 0x0000100a05ff75b2 */ /* 0x0002620008000100 */
[----:B------:R1:W1:Y:S01]  /*0600*/  SYNCS.EXCH.64 URZ, [UR5+0x28], UR10 ;  /* 0x0000280a05ff75b2 */ /* 0x0002620008000100 */
[----:B------:R-:W-:Y:S01]  /*0610*/  NOP ;  /* 0x0000000000007918 */ /* 0x000fe20000000000 */
.L_x_9:
[----:B------:R-:W2:Y:S01]  /*0620*/  SHFL.IDX PT, R2, R92, RZ, 0x1f ;  /* 0x00001fff5c027589 */ /* 0x000ea200000e0000 */
[----:B------:R-:W-:Y:S01]  /*0630*/  NOP ;  /* 0x0000000000007918 */ /* 0x000fe20000000000 */
[----:B--2---:R-:W-:-:S13]  /*0640*/  ISETP.NE.AND P0, PT, R2, 0x1, PT ;  /* 0x000000010200780c */ /* 0x004fda0003f05270 */
[----:B------:R-:W-:Y:S05]  /*0650*/  @P0 BRA `(.L_x_10) ;  /* 0x0000000000580947 */ /* 0x000fea0003800000 */
[----:B------:R-:W2:Y:S01]  /*0660*/  S2UR UR7, SR_CgaCtaId ;  /* 0x00000000000779c3 */ /* 0x000ea20000008800 */
[----:B------:R-:W-:Y:S01]  /*0670*/  UMOV UR9, 0x400 ;  /* 0x0000040000097882 */ /* 0x000fe20000000000 */
[----:B-1----:R-:W-:Y:S01]  /*0680*/  UMOV UR5, 0x20 ;  /* 0x0000002000057882 */ /* 0x002fe20000000000 */
[----:B------:R-:W-:Y:S01]  /*0690*/  UMOV UR4, 0x80 ;  /* 0x0000008000047882 */ /* 0x000fe20000000000 */
[----:B------:R-:W-:-:S04]  /*06a0*/  UIADD3 UR10, UPT, UPT, -UR5, 0x100000, URZ ;  /* 0x00100000050a7890 */ /* 0x000fc8000fffe1ff */
[----:B------:R-:W-:Y:S02]  /*06b0*/  USHF.L.U32 UR11, UR10, 0xb, URZ ;  /* 0x0000000b0a0b7899 */ /* 0x000fe400080006ff */
[----:B------:R-:W-:Y:S02]  /*06c0*/  USHF.L.U32 UR10, UR10, 0x1, URZ ;  /* 0x000000010a0a7899 */ /* 0x000fe400080006ff */
[----:B------:R-:W-:-:S04]  /*06d0*/  UIADD3 UR4, UPT, UPT, -UR4, 0x100000, URZ ;  /* 0x0010000004047890 */ /* 0x000fc8000fffe1ff */
[----:B------:R-:W-:Y:S02]  /*06e0*/  USHF.L.U32 UR5, UR4, 0xb, URZ ;  /* 0x0000000b04057899 */ /* 0x000fe400080006ff */
[----:B------:R-:W-:Y:S01]  /*06f0*/  USHF.L.U32 UR4, UR4, 0x1, URZ ;  /* 0x0000000104047899 */ /* 0x000fe200080006ff */
[----:B------:R-:W-:Y:S01]  /*0700*/  ELECT P0, URZ, PT ;  /* 0x0000000000ff782f */ /* 0x000fe20003800000 */
[----:B--2---:R-:W-:Y:S01]  /*0710*/  ULEA UR7, UR7, UR9, 0x18 ;  /* 0x0000000907077291 */ /* 0x004fe2000f8ec0ff */
[----:B------:R-:W1:Y:S11]  /*0720*/  FENCE.VIEW.ASYNC.S ;  /* 0x00000000000073c6 */ /* 0x000e760000000000 */
[----:B-1----:R2:W1:Y:S01]  /*0730*/  SYNCS.EXCH.64 URZ, [UR7+0x30], UR10 ;  /* 0x0000300a07ff75b2 */ /* 0x0024620008000100 */
[----:B------:R2:W1:Y:S01]  /*0740*/  SYNCS.EXCH.64 URZ, [UR7+0x50], UR4 ;  /* 0x0000500407ff75b2 */ /* 0x0004620008000100 */
[----:B------:R2:W1:Y:S01]  /*0750*/  SYNCS.EXCH.64 URZ, [UR7+0x38], UR10 ;  /* 0x0000380a07ff75b2 */ /* 0x0004620008000100 */
[----:B------:R2:W1:Y:S01]  /*0760*/  SYNCS.EXCH.64 URZ, [UR7+0x58], UR4 ;  /* 0x0000580407ff75b2 */ /* 0x0004620008000100 */
[----:B------:R2:W1:Y:S01]  /*0770*/  SYNCS.EXCH.64 URZ, [UR7+0x40], UR10 ;  /* 0x0000400a07ff75b2 */ /* 0x0004620008000100 */
[----:B------:R2:W1:Y:S01]  /*0780*/  SYNCS.EXCH.64 URZ, [UR7+0x60], UR4 ;  /* 0x0000600407ff75b2 */ /* 0x0004620008000100 */
[----:B------:R2:W1:Y:S01]  /*0790*/  SYNCS.EXCH.64 URZ, [UR7+0x48], UR10 ;  /* 0x0000480a07ff75b2 */ /* 0x0004620008000100 */
[----:B------:R2:W1:Y:S02]  /*07a0*/  SYNCS.EXCH.64 URZ, [UR7+0x68], UR4 ;  /* 0x0000680407ff75b2 */ /* 0x0004640008000100 */
[----:B--2---:R-:W-:Y:S01]  /*07b0*/  NOP ;  /* 0x0000000000007918 */ /* 0x004fe20000000000 */
.L_x_10:
[----:B------:R-:W2:Y:S01]  /*07c0*/  SHFL.IDX PT, R2, R92, RZ, 0x1f ;  /* 0x00001fff5c027589 */ /* 0x000ea200000e0000 */
[----:B------:R-:W-:Y:S01]  /*07d0*/  NOP ;  /* 0x0000000000007918 */ /* 0x000fe20000000000 */
[----:B--2---:R-:W-:-:S13]  /*07e0*/  ISETP.NE.AND P0, PT, R2, 0x3, PT ;  /* 0x000000030200780c */ /* 0x004fda0003f05270 */
[----:B------:R-:W-:Y:S05]  /*07f0*/  @P0 BRA `(.L_x_11) ;  /* 0x0000000000300947 */ /* 0x000fea0003800000 */
[----:B-1----:R-:W1:Y:S01]  /*0800*/  S2UR UR5, SR_CgaCtaId ;  /* 0x00000000000579c3 */ /* 0x002e620000008800 */
        /* <DEDUP_REMOVED lines=8> */
[----:B-1----:R2:W1:Y:S01]  /*0890*/  SYNCS.EXCH.64 URZ, [UR5+0x70], UR10 ;  /* 0x0000700a05ff75b2 */ /* 0x0024620008000100 */
[----:B------:R2:W1:Y:S02]  /*08a0*/  SYNCS.EXCH.64 URZ, [UR5+0x78], UR10 ;  /* 0x0000780a05ff75b2 */ /* 0x0004640008000100 */
[----:B--2---:R-:W-:Y:S01]  /*08b0*/  NOP ;  /* 0x0000000000007918 */ /* 0x004fe20000000000 */
.L_x_11:
[----:B------:R-:W2:Y:S01]  /*08c0*/  SHFL.IDX PT, R2, R92, RZ, 0x1f ;  /* 0x00001fff5c027589 */ /* 0x000ea200000e0000 */
[----:B------:R-:W-:Y:S01]  /*08d0*/  NOP ;  /* 0x0000000000007918 */ /* 0x000fe20000000000 */
[----:B--2---:R-:W-:-:S13]  /*08e0*/  ISETP.NE.AND P0, PT, R2, 0x4, PT ;  /* 0x000000040200780c */ /* 0x004fda0003f05270 */
[----:B------:R-:W-:Y:S05]  /*08f0*/  @P0 BRA `(.L_x_12) ;  /* 0x00000000004c0947 */ /* 0x000fea0003800000 */
[----:B-1----:R-:W1:Y:S01]  /*0900*/  S2UR UR5, SR_CgaCtaId ;  /* 0x00000000000579c3 */ /* 0x002e620000008800 */
[----:B------:R-:W-:Y:S01]  /*0910*/  UMOV UR9, 0x100 ;  /* 0x0000010000097882 */ /* 0x000fe20000000000 */
[----:B------:R-:W-:Y:S01]  /*0920*/  UMOV UR7, 0x400 ;  /* 0x0000040000077882 */ /* 0x000fe20000000000 */
[----:B------:R-:W-:Y:S01]  /*0930*/  USEL UR9, UR9, 0xe0, UP2 ;  /* 0x000000e009097887 */ /* 0x000fe20009000000 */
[----:B------:R-:W-:Y:S01]  /*0940*/  UMOV UR4, 0x1 ;  /* 0x0000000100047882 */ /* 0x000fe20000000000 */
[----:B------:R-:W-:Y:S01]  /*0950*/  ELECT P0, URZ, PT ;  /* 0x0000000000ff782f */ /* 0x000fe20003800000 */
[----:B------:R-:W-:-:S04]  /*0960*/  UIADD3 UR10, UPT, UPT, -UR4, 0x100000, URZ ;  /* 0x00100000040a7890 */ /* 0x000fc8000fffe1ff */
[----:B------:R-:W-:Y:S02]  /*0970*/  USHF.L.U32 UR11, UR10, 0xb, URZ ;  /* 0x0000000b0a0b7899 */ /* 0x000fe400080006ff */
[----:B------:R-:W-:Y:S02]  /*0980*/  USHF.L.U32 UR10, UR10, 0x1, URZ ;  /* 0x000000010a0a7899 */ /* 0x000fe400080006ff */
[----:B------:R-:W-:-:S04]  /*0990*/  UIADD3 UR12, UPT, UPT, -UR9, 0x100000, URZ ;  /* 0x00100000090c7890 */ /* 0x000fc8000fffe1ff */
[----:B------:R-:W-:Y:S02]  /*09a0*/  USHF.L.U32 UR13, UR12, 0xb, URZ ;  /* 0x0000000b0c0d7899 */ /* 0x000fe400080006ff */
[----:B------:R-:W-:Y:S02]  /*09b0*/  USHF.L.U32 UR12, UR12, 0x1, URZ ;  /* 0x000000010c0c7899 */ /* 0x000fe400080006ff */
[----:B-1----:R-:W-:Y:S01]  /*09c0*/  ULEA UR5, UR5, UR7, 0x18 ;  /* 0x0000000705057291 */ /* 0x002fe2000f8ec0ff */
[----:B------:R-:W1:Y:S11]  /*09d0*/  FENCE.VIEW.ASYNC.S ;  /* 0x00000000000073c6 */ /* 0x000e760000000000 */
[----:B-1----:R2:W1:Y:S01]  /*09e0*/  SYNCS.EXCH.64 URZ, [UR5+0x80], UR10 ;  /* 0x0000800a05ff75b2 */ /* 0x0024620008000100 */
[----:B------:R2:W1:Y:S01]  /*09f0*/  SYNCS.EXCH.64 URZ, [UR5+0x90], UR12 ;  /* 0x0000900c05ff75b2 */ /* 0x0004620008000100 */
[----:B------:R2:W1:Y:S01]  /*0a00*/  SYNCS.EXCH.64 URZ, [UR5+0x88], UR10 ;  /* 0x0000880a05ff75b2 */ /* 0x0004620008000100 */
[----:B------:R2:W1:Y:S02]  /*0a10*/  SYNCS.EXCH.64 URZ, [UR5+0x98], UR12 ;  /* 0x0000980c05ff75b2 */ /* 0x0004640008000100 */
[----:B--2---:R-:W-:Y:S01]  /*0a20*/  NOP ;  /* 0x0000000000007918 */ /* 0x004fe20000000000 */
.L_x_12:
        /* <DEDUP_REMOVED lines=26> */
.L_x_13:
        /* <DEDUP_REMOVED lines=18> */
.L_x_14:
[----:B-1----:R-:W1:Y:S01]  /*0cf0*/  S2UR UR5, SR_CTAID.X ;  /* 0x00000000000579c3 */ /* 0x002e620000002500 */
[----:B------:R-:W-:-:S05]  /*0d00*/  CS2R.32 R87, SR_CgaSize ;  /* 0x0000000000577805 */ /* 0x000fca0000008a00 */
[----:B------:R-:W-:-:S05]  /*0d10*/  IMAD R87, R87, -0xa0, RZ ;  /* 0xffffff6057577824 */ /* 0x000fca00078e02ff */
[----:B------:R-:W-:-:S14]  /*0d20*/  R2UR UR9, R87 ;  /* 0x00000000570972ca */ /* 0x000fdc00000e0000 */
[----:B------:R-:W2:Y:S01]  /*0d30*/  LDCU UR9, c[0x0][UR9+0x2b0] ;  /* 0x00005600090977ac */ /* 0x000ea20008000800 */
[----:B------:R-:W-:Y:S01]  /*0d40*/  NOP ;  /* 0x0000000000007918 */ /* 0x000fe20000000000 */
[----:B------:R-:W-:-:S05]  /*0d50*/  CS2R.32 R87, SR_CgaSize ;  /* 0x0000000000577805 */ /* 0x000fca0000008a00 */
[----:B------:R-:W-:-:S05]  /*0d60*/  IMAD R87, R87, -0xa0, RZ ;  /* 0xffffff6057577824 */ /* 0x000fca00078e02ff */
[----:B------:R-:W-:-:S14]  /*0d70*/  R2UR UR7, R87 ;  /* 0x00000000570772ca */ /* 0x000fdc00000e0000 */
[----:B------:R-:W3:Y:S01]  /*0d80*/  LDCU UR7, c[0x0][UR7+0x2b4] ;  /* 0x00005680070777ac */ /* 0x000ee20008000800 */
[----:B------:R-:W4:Y:S08]  /*0d90*/  S2UR UR4, SR_CTAID.Y ;  /* 0x00000000000479c3 */ /* 0x000f300000002600 */
[----:B------:R-:W3:Y:S01]  /*0da0*/  LDC R10, c[0x0][0xb24] ;  /* 0x0002c900ff0a7b82 */ /* 0x000ee20000000800 */
[----:B-1----:R-:W-:-:S02]  /*0db0*/  I2FP.F32.U32 R87, UR5 ;  /* 0x0000000500577c45 */ /* 0x002fc40008201000 */
[----:B------:R-:W-:-:S05]  /*0dc0*/  CS2R.32 R3, SR_CgaSize ;  /* 0x0000000000037805 */ /* 0x000fca0000008a00 */
[----:B------:R-:W-:-:S06]  /*0dd0*/  IMAD R3, R3, -0xa0, RZ ;  /* 0xffffff6003037824 */ /* 0x000fcc00078e02ff */
[----:B------:R-:W1:Y:S01]  /*0de0*/  LDC R3, c[0x0][R3+0x2a0] ;  /* 0x0000a80003037b82 */ /* 0x000e620000000800 */
[----:B------:R-:W-:Y:S01]  /*0df0*/  MOV R15, UR5 ;  /* 0x00000005000f7c02 */ /* 0x000fe20008000f00 */
[----:B--2---:R-:W-:Y:S01]  /*0e00*/  FMUL R87, R87, UR9 ;  /* 0x0000000957577c20 */ /* 0x004fe20008400000 */
[----:B----4-:R-:W-:Y:S02]  /*0e10*/  I2FP.F32.U32 R86, UR4 ;  /* 0x0000000400567c45 */ /* 0x010fe40008201000 */
[----:B------:R-:W-:-:S05]  /*0e20*/  CS2R.32 R2, SR_CgaSize ;  /* 0x0000000000027805 */ /* 0x000fca0000008a00 */
[----:B------:R-:W-:-:S06]  /*0e30*/  IMAD R2, R2, -0xa0, RZ ;  /* 0xffffff6002027824 */ /* 0x000fcc00078e02ff */
[----:B------:R-:W2:Y:S01]  /*0e40*/  LDC R2, c[0x0][R2+0x2a4] ;  /* 0x0000a90002027b82 */ /* 0x000ea20000000800 */
[----:B------:R-:W-:Y:S01]  /*0e50*/  MOV R14, UR4 ;  /* 0x00000004000e7c02 */ /* 0x000fe20008000f00 */
[----:B------:R-:W4:Y:S01]  /*0e60*/  F2I.U32.TRUNC.NTZ R87, R87 ;  /* 0x0000005700577305 */ /* 0x000f22000020f000 */
[----:B---3--:R-:W-:-:S05]  /*0e70*/  FMUL R86, R86, UR7 ;  /* 0x0000000756567c20 */ /* 0x008fca0008400000 */
[----:B------:R-:W-:Y:S01]  /*0e80*/  BAR.SYNC.DEFER_BLOCKING 0x0 ;  /* 0x0000000000007b1d */ /* 0x000fe20000010000 */
[----:B------:R-:W-:-:S05]  /*0e90*/  ISETP.GE.AND P0, PT, R10, 0x1, PT ;  /* 0x000000010a00780c */ /* 0x000fca0003f06270 */
[----:B------:R-:W3:Y:S02]  /*0ea0*/  F2I.U32.TRUNC.NTZ R86, R86 ;  /* 0x0000005600567305 */ /* 0x000ee4000020f000 */
[----:B------:R-:W2:Y:S01]  /*0eb0*/  S2UR UR36, SR_CTAID.Z ;  /* 0x00000000002479c3 */ /* 0x000ea20000002700 */
[----:B----4-:R-:W-:-:S05]  /*0ec0*/  IADD3 R87, PT, PT, -R87, RZ, RZ ;  /* 0x000000ff57577210 */ /* 0x010fca0007ffe1ff */
[----:B-1----:R-:W-:Y:S01]  /*0ed0*/  IMAD R87, R3, R87, UR5 ;  /* 0x0000000503577e24 */ /* 0x002fe2000f8e0257 */
[----:B---3--:R-:W-:-:S05]  /*0ee0*/  IADD3 R86, PT, PT, -R86, RZ, RZ ;  /* 0x000000ff56567210 */ /* 0x008fca0007ffe1ff */
[----:B--2---:R-:W-:Y:S01]  /*0ef0*/  IMAD R86, R2, R86, UR4 ;  /* 0x0000000402567e24 */ /* 0x004fe2000f8e0256 */
[----:B------:R-:W-:Y:S06]  /*0f00*/  @!P0 BRA `(.L_x_15) ;  /* 0x0000000000b88947 */ /* 0x000fec0003800000 */
[----:B------:R-:W1:Y:S01]  /*0f10*/  LDC.64 R4, c[0x0][0xb18] ;  /* 0x0002c600ff047b82 */ /* 0x000e620000000a00 */
[----:B------:R-:W-:-:S07]  /*0f20*/  ISETP.NE.AND P0, PT, R10, 0x1, PT ;  /* 0x000000010a00780c */ /* 0x000fce0003f05270 */
[----:B------:R-:W2:Y:S08]  /*0f30*/  LDC R9, c[0x0][0xb0c] ;  /* 0x0002c300ff097b82 */ /* 0x000eb00000000800 */
[----:B------:R-:W3:Y:S08]  /*0f40*/  LDC R12, c[0x0][0x370] ;  /* 0x0000dc00ff0c7b82 */ /* 0x000ef00000000800 */
[----:B------:R-:W4:Y:S01]  /*0f50*/  LDC R11, c[0x0][0x374] ;  /* 0x0000dd00ff0b7b82 */ /* 0x000f220000000800 */
[----:B-1----:R-:W-:-:S07]  /*0f60*/  ISETP.NE.AND P1, PT, R4, 0x1, PT ;  /* 0x000000010400780c */ /* 0x002fce0003f25270 */
[----:B------:R-:W3:Y:S01]  /*0f70*/  LDC.64 R6, c[0x0][0xb10] ;  /* 0x0002c400ff067b82 */ /* 0x000ee20000000a00 */
[----:B--2---:R-:W-:-:S07]  /*0f80*/  ISETP.NE.AND P2, PT, R9, 0x1, PT ;  /* 0x000000010900780c */ /* 0x004fce0003f45270 */
[----:B------:R-:W1:Y:S08]  /*0f90*/  LDC R8, c[0x0][0xb20] ;  /* 0x0002c800ff087b82 */ /* 0x000e700000000800 */
[----:B------:R-:W2:Y:S01]  /*0fa0*/  LDC.64 R2, c[0x0][0xb28] ;  /* 0x0002ca00ff027b82 */ /* 0x000ea20000000a00 */
[----:B----4-:R-:W-:-:S04]  /*0fb0*/  IMAD.HI.U32 R13, R11, R5, RZ ;  /* 0x000000050b0d7227 */ /* 0x010fc800078e00ff */
[----:B------:R-:W-:-:S04]  /*0fc0*/  IMAD.HI.U32 R5, R14, R5, RZ ;  /* 0x000000050e057227 */ /* 0x000fc800078e00ff */
[----:B---3--:R-:W-:-:S05]  /*0fd0*/  IMAD.HI.U32 R16, R12, R6, RZ ;  /* 0x000000060c107227 */ /* 0x008fca00078e00ff */
[-C--:B------:R-:W-:Y:S01]  /*0fe0*/  @P2 SHF.R.U32.HI R12, RZ, R7.reuse, R16 ;  /* 0x00000007ff0c2219 */ /* 0x080fe20000011610 */
[----:B------:R-:W-:Y:S01]  /*0ff0*/  IMAD.HI.U32 R16, R15, R6, RZ ;  /* 0x000000060f107227 */ /* 0x000fe200078e00ff */
[-C--:B-1----:R-:W-:Y:S02]  /*1000*/  @P1 SHF.R.U32.HI R11, RZ, R8.reuse, R13 ;  /* 0x00000008ff0b1219 */ /* 0x082fe4000001160d */
[----:B------:R-:W-:Y:S02]  /*1010*/  SHF.R.U32.HI R5, RZ, R8, R5 ;  /* 0x00000008ff057219 */ /* 0x000fe40000011605 */
[----:B------:R-:W-:Y:S02]  /*1020*/  SHF.R.U32.HI R16, RZ, R7, R16 ;  /* 0x00000007ff107219 */ /* 0x000fe40000011610 */
[----:B------:R-:W-:Y:S01]  /*1030*/  SEL R5, R14, R5, !P1 ;  /* 0x000000050e057207 */ /* 0x000fe20004800000 */
[----:B--2---:R-:W-:Y:S01]  /*1040*/  IMAD.HI.U32 R13, R11, R2, RZ ;  /* 0x000000020b0d7227 */ /* 0x004fe200078e00ff */
[----:B------:R-:W-:-:S03]  /*1050*/  SEL R16, R15, R16, !P2 ;  /* 0x000000100f107207 */ /* 0x000fc60005000000 */
[----:B------:R-:W-:Y:S01]  /*1060*/  IMAD.HI.U32 R6, R12, R2, RZ ;  /* 0x000000020c067227 */ /* 0x000fe200078e00ff */
[----:B------:R-:W-:-:S04]  /*1070*/  @P0 SHF.R.U32.HI R11, RZ, R3, R13 ;  /* 0x00000003ff0b0219 */ /* 0x000fc8000001160d */
[----:B------:R-:W-:Y:S01]  /*1080*/  @P0 SHF.R.U32.HI R12, RZ, R3, R6 ;  /* 0x00000003ff0c0219 */ /* 0x000fe20000011606 */
[----:B------:R-:W-:-:S04]  /*1090*/  IMAD R11, R11, R10, RZ ;  /* 0x0000000a0b0b7224 */ /* 0x000fc800078e02ff */
[----:B------:R-:W-:Y:S01]  /*10a0*/  IMAD R6, R12, R10, RZ ;  /* 0x0000000a0c067224 */ /* 0x000fe200078e02ff */
[----:B------:R-:W-:-:S04]  /*10b0*/  ISETP.GE.AND P1, PT, R5, R11, PT ;  /* 0x0000000b0500720c */ /* 0x000fc80003f26270 */
[----:B------:R-:W-:Y:S01]  /*10c0*/  ISETP.GE.OR P1, PT, R16, R6, P1 ;  /* 0x000000061000720c */ /* 0x000fe20000f26670 */
[----:B------:R-:W-:-:S05]  /*10d0*/  IMAD.HI.U32 R6, R5, R2, RZ ;  /* 0x0000000205067227 */ /* 0x000fca00078e00ff */
[----:B------:R-:W-:-:S04]  /*10e0*/  SHF.R.U32.HI R6, RZ, R3, R6 ;  /* 0x00000003ff067219 */ /* 0x000fc80000011606 */
[----:B------:R-:W-:-:S03]  /*10f0*/  SEL R6, R5, R6, !P0 ;  /* 0x0000000605067207 */ /* 0x000fc60004000000 */
[----:B------:R-:W-:Y:S01]  /*1100*/  @!P1 IMAD.HI.U32 R7, R16, R2, RZ ;  /* 0x0000000210079227 */ /* 0x000fe200078e00ff */
[----:B------:R-:W-:-:S04]  /*1110*/  IADD3 R2, PT, PT, -R6, RZ, RZ ;  /* 0x000000ff06027210 */ /* 0x000fc80007ffe1ff */
[----:B------:R-:W-:Y:S01]  /*1120*/  @!P1 SHF.R.U32.HI R3, RZ, R3, R7 ;  /* 0x00000003ff039219 */ /* 0x000fe20000011607 */
[----:B------:R-:W-:Y:S01]  /*1130*/  IMAD R2, R10, R2, R5 ;  /* 0x000000020a027224 */ /* 0x000fe200078e0205 */
[----:B------:R-:W-:Y:S02]  /*1140*/  IADD3 R7, PT, PT, -R5, RZ, RZ ;  /* 0x000000ff05077210 */ /* 0x000fe40007ffe1ff */
[----:B------:R-:W-:-:S03]  /*1150*/  @!P1 SEL R3, R16, R3, !P0 ;  /* 0x0000000310039207 */ /* 0x000fc60004000000 */
[----:B------:R-:W-:Y:S02]  /*1160*/  IMAD R7, R4, R7, R14 ;  /* 0x0000000704077224 */ /* 0x000fe400078e020e */
[--C-:B------:R-:W-:Y:S02]  /*1170*/  @!P1 IMAD.IADD R6, R6, 0x1, -R3.reuse ;  /* 0x0000000106069824 */ /* 0x100fe400078e0a03 */
[----:B------:R-:W-:Y:S01]  /*1180*/  @!P1 IMAD R3, R2, R12, R3 ;  /* 0x0000000c02039224 */ /* 0x000fe200078e0203 */
[----:B------:R-:W-:Y:S01]  /*1190*/  IADD3 R2, PT, PT, -R16, RZ, RZ ;  /* 0x000000ff10027210 */ /* 0x000fe20007ffe1ff */
[----:B------:R-:W-:Y:S02]  /*11a0*/  @!P1 IMAD R5, R6, R10, R16 ;  /* 0x0000000a06059224 */ /* 0x000fe400078e0210 */
[----:B------:R-:W-:Y:S02]  /*11b0*/  @!P1 IMAD.MOV.U32 R16, RZ, RZ, R3 ;  /* 0x000000ffff109224 */ /* 0x000fe400078e0003 */
[----:B------:R-:W-:-:S02]  /*11c0*/  IMAD R2, R9, R2, R15 ;  /* 0x0000000209027224 */ /* 0x000fc400078e020f */
[----:B------:R-:W-:Y:S02]  /*11d0*/  IMAD R14, R5, R4, R7 ;  /* 0x00000004050e7224 */ /* 0x000fe400078e0207 */
[----:B------:R-:W-:Y:S02]  /*11e0*/  IMAD R15, R16, R9, R2 ;  /* 0x00000009100f7224 */ /* 0x000fe400078e0202 */
.L_x_15:
[----:B------:R-:W1:Y:S01]  /*11f0*/  LDCU UR4, c[0x0][0xb30] ;  /* 0x00016600ff0477ac */ /* 0x000e620008000800 */
[----:B------:R-:W2:Y:S08]  /*1200*/  S2UR UR37, SR_CgaCtaId ;  /* 0x00000000002579c3 */ /* 0x000eb00000008800 */
[----:B------:R-:W3:Y:S01]  /*1210*/  LDC R40, c[0x0][0xb24] ;  /* 0x0002c900ff287b82 */ /* 0x000ee20000000800 */
[----:B-1----:R-:W-:-:S09]  /*1220*/  UISETP.NE.AND UP1, UPT, UR4, 0x1, UPT ;  /* 0x000000010400788c */ /* 0x002fd2000bf25270 */
[----:B--2---:R-:W-:Y:S05]  /*1230*/  BRA.U UP1, `(.L_x_16) ;  /* 0x0000000101407547 */ /* 0x004fea000b800000 */
[----:B------:R-:W1:Y:S08]  /*1240*/  LDC.64 R4, c[0x0][0xb10] ;  /* 0x0002c400ff047b82 */ /* 0x000e700000000a00 */
[----:B------:R-:W2:Y:S08]  /*1250*/  LDC.64 R2, c[0x0][0xb18] ;  /* 0x0002c600ff027b82 */ /* 0x000eb00000000a00 */
[----:B------:R-:W4:Y:S08]  /*1260*/  LDC R6, c[0x0][0xb20] ;  /* 0x0002c800ff067b82 */ /* 0x000f300000000800 */
[----:B------:R-:W3:Y:S01]  /*1270*/  LDC R7, c[0x0][0xb0c] ;  /* 0x0002c300ff077b82 */ /* 0x000ee20000000800 */
[----:B-1----:R-:W-:-:S05]  /*1280*/  IMAD.HI.U32 R4, R15, R4, RZ ;  /* 0x000000040f047227 */ /* 0x002fca00078e00ff */
[----:B------:R-:W-:Y:S01]  /*1290*/  SHF.R.U32.HI R4, RZ, R5, R4 ;  /* 0x00000005ff047219 */ /* 0x000fe20000011604 */
[----:B--2---:R-:W-:Y:S01]  /*12a0*/  IMAD.HI.U32 R3, R14, R3, RZ ;  /* 0x000000030e037227 */ /* 0x004fe200078e00ff */
[----:B------:R-:W-:-:S04]  /*12b0*/  ISETP.NE.AND P0, PT, R2, 0x1, PT ;  /* 0x000000010200780c */ /* 0x000fc80003f05270 */
[----:B----4-:R-:W-:-:S04]  /*12c0*/  SHF.R.U32.HI R3, RZ, R6, R3 ;  /* 0x00000006ff037219 */ /* 0x010fc80000011603 */
[----:B------:R-:W-:Y:S02]  /*12d0*/  SEL R3, R14, R3, !P0 ;  /* 0x000000030e037207 */ /* 0x000fe40004000000 */
[----:B---3--:R-:W-:-:S04]  /*12e0*/  ISETP.NE.AND P1, PT, R7, 0x1, PT ;  /* 0x000000010700780c */ /* 0x008fc80003f25270 */
[----:B------:R-:W-:-:S05]  /*12f0*/  SEL R4, R15, R4, !P1 ;  /* 0x000000040f047207 */ /* 0x000fca0004800000 */
[----:B------:R-:W-:Y:S02]  /*1300*/  IMAD.IADD R5, R3, 0x1, -R4 ;  /* 0x0000000103057824 */ /* 0x000fe400078e0a04 */
[----:B------:R-:W-:Y:S02]  /*1310*/  IMAD.IADD R3, R4, 0x1, -R3 ;  /* 0x0000000104037824 */ /* 0x000fe400078e0a03 */
[----:B------:R-:W-:Y:S02]  /*1320*/  IMAD R15, R5, R7, R15 ;  /* 0x00000007050f7224 */ /* 0x000fe400078e020f */
[----:B------:R-:W-:-:S07]  /*1330*/  IMAD R14, R3, R2, R14 ;  /* 0x00000002030e7224 */ /* 0x000fce00078e020e */
.L_x_16:
[----:B------:R-:W-:Y:S01]  /*1340*/  BAR.SYNC.DEFER_BLOCKING 0x0 ;  /* 0x0000000000007b1d */ /* 0x000fe20000010000 */
[----:B------:R-:W-:Y:S01]  /*1350*/  UISETP.NE.AND UP1, UPT, UR8, 0x2, UPT ;  /* 0x000000020800788c */ /* 0x000fe2000bf25270 */
[----:B------:R-:W-:Y:S02]  /*1360*/  ISETP.NE.OR P5, PT, R0, 0x2, !P5 ;  /* 0x000000020000780c */ /* 0x000fe40006fa5670 */
[----:B------:R-:W-:-:S06]  /*1370*/  LOP3.LUT R2, R101, 0x1f, RZ, 0xc0, !PT ;  /* 0x0000001f65027812 */ /* 0x000fcc00078ec0ff */
[----:B------:R-:W-:Y:S05]  /*1380*/  BRA.U UP1, `(.L_x_17) ;  /* 0x0000001101307547 */ /* 0x000fea000b800000 */
[----:B------:R-:W1:Y:S01]  /*1390*/  LDCU UR13, c[0x0][0x38c] ;  /* 0x00007180ff0d77ac */ /* 0x000e620008000800 */
[----:B------:R-:W2:Y:S01]  /*13a0*/  LDC R8, c[0x0][0x370] ;  /* 0x0000dc00ff087b82 */ /* 0x000ea20000000800 */
[----:B------:R-:W-:Y:S01]  /*13b0*/  PLOP3.LUT P1, PT, PT, PT, UP2, 0x80, 0x8 ;  /* 0x000000000008781c */ /* 0x000fe20003f2f028 */
[----:B------:R-:W-:Y:S01]  /*13c0*/  IMAD.MOV.U32 R17, RZ, RZ, 0x1 ;  /* 0x00000001ff117424 */ /* 0x000fe200078e00ff */
[----:B------:R-:W-:Y:S01]  /*13d0*/  ISETP.EQ.OR P4, PT, R2, RZ, P5 ;  /* 0x000000ff0200720c */ /* 0x000fe20002f82670 */
[----:B------:R-:W-:Y:S01]  /*13e0*/  IMAD.MOV.U32 R16, RZ, RZ, RZ ;  /* 0x000000ffff107224 */ /* 0x000fe200078e00ff */
[----:B------:R-:W-:Y:S02]  /*13f0*/  PLOP3.LUT P1, PT, P1, PT, PT, 0x8, 0x80 ;  /* 0x000000000080781c */ /* 0x000fe40000f2e170 */
[----:B------:R-:W-:Y:S01]  /*1400*/  CS2R R12, SRZ ;  /* 0x00000000000c7805 */ /* 0x000fe2000001ff00 */
[----:B------:R-:W-:Y:S01]  /*1410*/  IMAD.MOV.U32 R11, RZ, RZ, 0x1 ;  /* 0x00000001ff0b7424 */ /* 0x000fe200078e00ff */
[----:B------:R-:W4:Y:S01]  /*1420*/  LDC R0, c[0x0][0x374] ;  /* 0x0000dd00ff007b82 */ /* 0x000f220000000800 */
[----:B------:R-:W2:Y:S01]  /*1430*/  LDCU.64 UR22, c[0x0][0x348] ;  /* 0x00006900ff1677ac */ /* 0x000ea20008000a00 */
[----:B------:R-:W-:Y:S01]  /*1440*/  UMOV UR6, URZ ;  /* 0x000000ff00067c82 */ /* 0x000fe20008000000 */
[----:B-1----:R-:W-:-:S04]  /*1450*/  UIADD3 UR5, UPT, UPT, UR13, 0x1f, URZ ;  /* 0x0000001f0d057890 */ /* 0x002fc8000fffe0ff */
[----:B------:R-:W-:-:S04]  /*1460*/  USHF.R.S32.HI UR4, URZ, 0x1f, UR5 ;  /* 0x0000001fff047899 */ /* 0x000fc80008011405 */
[----:B------:R-:W-:-:S04]  /*1470*/  ULEA.HI UR4, UR4, UR5, URZ, 0x5 ;  /* 0x0000000504047291 */ /* 0x000fc8000f8f28ff */
[----:B------:R-:W-:Y:S02]  /*1480*/  USHF.R.S32.HI UR15, URZ, 0x5, UR4 ;  /* 0x00000005ff0f7899 */ /* 0x000fe40008011404 */
[----:B------:R-:W-:Y:S02]  /*1490*/  UIADD3 UR4, UPT, UPT, UR13, -0x1, URZ ;  /* 0xffffffff0d047890 */ /* 0x000fe4000fffe0ff */
[----:B------:R-:W-:Y:S02]  /*14a0*/  UISETP.LT.U32.AND UP0, UPT, UR15, 0x3, UPT ;  /* 0x000000030f00788c */ /* 0x000fe4000bf01070 */
[----:B------:R-:W-:Y:S02]  /*14b0*/  UISETP.GE.U32.AND UP1, UPT, UR4, -0x3f, UPT ;  /* 0xffffffc10400788c */ /* 0x000fe4000bf26070 */
[----:B------:R-:W-:Y:S02]  /*14c0*/  USEL UR14, UR15, 0x3, UP0 ;  /* 0x000000030f0e7887 */ /* 0x000fe40008000000 */
[----:B------:R-:W-:-:S02]  /*14d0*/  UIADD3 UR13, UPT, UPT, UR13, 0x3e, URZ ;  /* 0x0000003e0d0d7890 */ /* 0x000fc4000fffe0ff */
[----:B------:R-:W-:Y:S02]  /*14e0*/  UIADD3 UR5, UPT, UPT, UR14, -0x1, URZ ;  /* 0xffffffff0e057890 */ /* 0x000fe4000fffe0ff */
[----:B------:R-:W-:-:S03]  /*14f0*/  UIADD3 UR7, UPT, UPT, UR15, -UR14, URZ ;  /* 0x8000000e0f077290 */ /* 0x000fc6000fffe0ff */
[----:B------:R-:W-:-:S04]  /*1500*/  @UP1 UIADD3 UR5, UPT, UPT, UR14, URZ, URZ ;  /* 0x000000ff0e051290 */ /* 0x000fc8000fffe0ff */
[----:B--2---:R-:W-:-:S12]  /*1510*/  UIADD3 UR5, UPT, UPT, UR5, 0x1, URZ ;  /* 0x0000000105057890 */ /* 0x004fd8000fffe0ff */
.L_x_35:
[----:B------:R-:W-:Y:S01]  /*1520*/  UISETP.NE.AND UP0, UPT, UR37, URZ, UPT ;  /* 0x000000ff2500728c */ /* 0x000fe2000bf05270 */
[----:B------:R-:W1:Y:S08]  /*1530*/  S2UR UR37, SR_CgaCtaId ;  /* 0x00000000002579c3 */ /* 0x000e700000008800 */
[----:B------:R-:W-:Y:S05]  /*1540*/  BRA.U UP0, `(.L_x_18) ;  /* 0x0000000100347547 */ /* 0x000fea000b800000 */
[----:B------:R-:W2:Y:S01]  /*1550*/  S2R R2, SR_CgaCtaId ;  /* 0x0000000000027919 */ /* 0x000ea20000008800 */
[----:B------:R-:W-:-:S04]  /*1560*/  MOV R3, 0x400 ;  /* 0x0000040000037802 */ /* 0x000fc80000000f00 */
[----:B--2---:R-:W-:Y:S02]  /*1570*/  LEA R2, R2, R3, 0x18 ;  /* 0x0000000302027211 */ /* 0x004fe400078ec0ff */
[----:B------:R-:W-:-:S03]  /*1580*/  SHF.L.U32 R3, R11, 0x1f, RZ ;  /* 0x0000001f0b037819 */ /* 0x000fc600000006ff */
[----:B------:R-:W-:-:S04]  /*1590*/  IMAD R2, R12, 0x8, R2 ;  /* 0x000000080c027824 */ /* 0x000fc800078e0202 */
[----:B------:R-:W2:Y:S02]  /*15a0*/  SYNCS.PHASECHK.TRANS64.TRYWAIT P0, [R2+URZ+0xf0], R3 ;  /* 0x0000f003020075a7 */ /* 0x000ea400080011ff */
[----:B--2---:R-:W-:Y:S05]  /*15b0*/  @!P0 BRA `(.L_x_19) ;  /* 0x0000007400508947 */ /* 0x004fea0003800000 */
.L_x_130:
[----:B------:R-:W-:Y:S01]  /*15c0*/  VIADD R12, R12, 0x1 ;  /* 0x000000010c0c7836 */ /* 0x000fe20000000000 */
[----:B------:R2:W-:Y:S04]  /*15d0*/  SYNCS.ARRIVE.TRANS64.A1T0 RZ, [R2+URZ+0xe0], RZ ;  /* 0x0000e0ff02ff79a7 */ /* 0x0005e800081000ff */
[----:B------:R-:W-:-:S04]  /*15e0*/  ISETP.NE.AND P0, PT, R12, 0x2, PT ;  /* 0x000000020c00780c */ /* 0x000fc80003f05270 */
[----:B------:R-:W-:Y:S02]  /*15f0*/  SEL R12, R12, RZ, P0 ;  /* 0x000000ff0c0c7207 */ /* 0x000fe40000000000 */
[----:B--2---:R-:W-:-:S04]  /*1600*/  SEL R2, RZ, 0x1, P0 ;  /* 0x00000001ff027807 */ /* 0x004fc80000000000 */
[----:B------:R-:W-:-:S07]  /*1610*/  LOP3.LUT R11, R11, R2, RZ, 0x3c, !PT ;  /* 0x000000020b0b7212 */ /* 0x000fce00078e3cff */
.L_x_18:
[----:B------:R-:W-:Y:S01]  /*1620*/  UMOV UR4, 0x400 ;  /* 0x0000040000047882 */ /* 0x000fe20000000000 */
[----:B------:R-:W-:Y:S01]  /*1630*/  SHF.L.U32 R2, R17, 0x1f, RZ ;  /* 0x0000001f11027819 */ /* 0x000fe200000006ff */
[----:B-1----:R-:W-:Y:S01]  /*1640*/  ULEA UR4, UR37, UR4, 0x18 ;  /* 0x0000000425047291 */ /* 0x002fe2000f8ec0ff */
[----:B------:R-:W-:Y:S01]  /*1650*/  R2UR UR35, R15 ;  /* 0x000000000f2372ca */ /* 0x000fe200000e0000 */
[----:B------:R-:W-:Y:S01]  /*1660*/  UISETP.GE.U32.AND UP0, UPT, UR13, 0x3f, UPT ;  /* 0x0000003f0d00788c */ /* 0x000fe2000bf06070 */
[----:B------:R-:W-:Y:S01]  /*1670*/  R2UR UR11, R14 ;  /* 0x000000000e0b72ca */ /* 0x000fe200000e0000 */
[----:B------:R-:W-:Y:S01]  /*1680*/  ULEA UR8, UR6, UR4, 0x3 ;  /* 0x0000000406087291 */ /* 0x000fe2000f8e18ff */
[----:B------:R-:W-:-:S08]  /*1690*/  UMOV UR24, URZ ;  /* 0x000000ff00187c82 */ /* 0x000fd00008000000 */
[----:B------:R1:W2:Y:S01]  /*16a0*/  SYNCS.PHASECHK.TRANS64.TRYWAIT P0, [UR8+0x18], R2 ;  /* 0x00001802ff0075a7 */ /* 0x0002a20008001108 */
[----:B------:R-:W-:Y:S02]  /*16b0*/  USHF.L.U32 UR35, UR35, 0x7, URZ ;  /* 0x0000000723237899 */ /* 0x000fe400080006ff */
[----:B------:R-:W-:Y:S01]  /*16c0*/  USHF.L.U32 UR11, UR11, 0x7, URZ ;  /* 0x000000070b0b7899 */ /* 0x000fe200080006ff */
[----:B------:R-:W-:Y:S11]  /*16d0*/  BRA.U !UP0, `(.L_x_20) ;  /* 0x0000000108a47547 */ /* 0x000ff6000b800000 */
[----:B------:R-:W-:Y:S01]  /*16e0*/  UMOV UR16, URZ ;  /* 0x000000ff00107c82 */ /* 0x000fe20008000000 */
[----:B------:R-:W-:-:S05]  /*16f0*/  UMOV UR17, UR6 ;  /* 0x0000000600117c82 */ /* 0x000fca0008000000 */
.L_x_25:
[----:B-1----:R-:W-:Y:S01]  /*1700*/  ULEA UR33, UR17, UR4, 0x3 ;  /* 0x0000000411217291 */ /* 0x002fe2000f8e18ff */
[----:B--2---:R-:W-:Y:S01]  /*1710*/  @!P5 MOV R3, 0x4000 ;  /* 0x000040000003d802 */ /* 0x004fe20000000f00 */
[----:B--2---:R-:W-:Y:S10]  /*1720*/  @P0 BRA `(.L_x_21) ;  /* 0x00000000000c0947 */ /* 0x004ff40003800000 */
[----:B------:R-:W-:-:S04]  /*1730*/  SHF.L.U32 R4, R17, 0x1f, RZ ;  /* 0x0000001f11047819 */ /* 0x000fc800000006ff */
[----:B------:R-:W2:Y:S02]  /*1740*/  SYNCS.PHASECHK.TRANS64.TRYWAIT P0, [UR33+0x18], R4 ;  /* 0x00001804ff0075a7 */ /* 0x000ea40008001121 */
[----:B--2---:R-:W-:Y:S05]  /*1750*/  @!P0 BRA `(.L_x_22) ;  /* 0x0000007000fc8947 */ /* 0x004fea0003800000 */
.L_x_21:
[----:B------:R2:W-:Y:S01]  /*1760*/  @!P5 SYNCS.ARRIVE.TRANS64 RZ, [UR33], R3 ;  /* 0x00000003ffffd9a7 */ /* 0x0005e20008000021 */
[----:B------:R-:W-:Y:S04]  /*1770*/  BSSY.RECONVERGENT B0, `(.L_x_23) ;  /* 0x0000003000007945 */ /* 0x000fe80003800200 */
[----:B------:R-:W-:Y:S05]  /*1780*/  @P4 BRA `(.L_x_24) ;  /* 0x0000000000044947 */ /* 0x000fea0003800000 */
[----:B------:R-:W-:Y:S05]  /*1790*/  BPT.TRAP 0x1 ;  /* 0x000000040000795c */ /* 0x000fea0000300000 */
.L_x_24:
[----:B------:R-:W-:Y:S05]  /*17a0*/  BSYNC.RECONVERGENT B0 ;  /* 0x0000000000007941 */ /* 0x000fea0003800200 */
.L_x_23:
[----:B------:R-:W-:Y:S02]  /*17b0*/  UIADD3 UR6, UPT, UPT, UR17, 0x1, URZ ;  /* 0x0000000111067890 */ /* 0x000fe4000fffe0ff */
[----:B------:R-:W-:Y:S02]  /*17c0*/  UIADD3 UR26, UP1, UPT, UR22, 0x80, URZ ;  /* 0x00000080161a7890 */ /* 0x000fe4000ff3e0ff */
[----:B------:R-:W-:Y:S02]  /*17d0*/  UISETP.NE.AND UP0, UPT, UR6, 0x3, UPT ;  /* 0x000000030600788c */ /* 0x000fe4000bf05270 */
[----:B------:R-:W-:Y:S02]  /*17e0*/  USHF.L.U32 UR34, UR16, 0x5, URZ ;  /* 0x0000000510227899 */ /* 0x000fe400080006ff */
[----:B------:R-:W-:Y:S02]  /*17f0*/  USEL UR9, URZ, 0x1, UP0 ;  /* 0x00000001ff097887 */ /* 0x000fe40008000000 */
[----:B------:R-:W-:-:S02]  /*1800*/  USEL UR6, UR6, URZ, UP0 ;  /* 0x000000ff06067287 */ /* 0x000fc40008000000 */
[----:B------:R-:W-:Y:S02]  /*1810*/  UIADD3 UR20, UP0, UPT, UR22, 0x180, URZ ;  /* 0x0000018016147890 */ /* 0x000fe4000ff1e0ff */
[----:B------:R-:W-:Y:S01]  /*1820*/  ULEA UR8, UR6, UR4, 0x3 ;  /* 0x0000000406087291 */ /* 0x000fe2000f8e18ff */
[----:B------:R-:W-:Y:S01]  /*1830*/  LOP3.LUT R17, R17, UR9, RZ, 0x3c, !PT ;  /* 0x0000000911117c12 */ /* 0x000fe2000f8e3cff */
[----:B------:R-:W-:Y:S02]  /*1840*/  UIADD3.X UR27, UPT, UPT, URZ, UR23, URZ, UP1, !UPT ;  /* 0x00000017ff1b7290 */ /* 0x000fe40008ffe4ff */
[----:B------:R-:W-:Y:S01]  /*1850*/  UIADD3.X UR21, UPT, UPT, URZ, UR23, URZ, UP0, !UPT ;  /* 0x00000017ff157290 */ /* 0x000fe200087fe4ff */
[----:B-1----:R-:W-:Y:S01]  /*1860*/  SHF.L.U32 R2, R17, 0x1f, RZ ;  /* 0x0000001f11027819 */ /* 0x002fe200000006ff */
[----:B------:R-:W-:Y:S01]  /*1870*/  UMOV UR18, 0x0 ;  /* 0x0000000000127882 */ /* 0x000fe20000000000 */
[----:B------:R-:W-:Y:S01]  /*1880*/  UMOV UR19, 0x10000000 ;  /* 0x1000000000137882 */ /* 0x000fe20000000000 */
[----:B------:R-:W-:Y:S01]  /*1890*/  UMOV UR12, UR36 ;  /* 0x00000024000c7c82 */ /* 0x000fe20008000000 */
[----:B------:R1:W1:Y:S01]  /*18a0*/  SYNCS.PHASECHK.TRANS64.TRYWAIT P0, [UR8+0x18], R2 ;  /* 0x00001802ff0075a7 */ /* 0x0002620008001108 */
[----:B------:R-:W-:Y:S01]  /*18b0*/  ULEA UR8, UR17, UR4, 0xd ;  /* 0x0000000411087291 */ /* 0x000fe2000f8e68ff */
[----:B------:R-:W-:Y:S01]  /*18c0*/  UMOV UR9, UR33 ;  /* 0x0000002100097c82 */ /* 0x000fe20008000000 */
[----:B------:R-:W-:-:S02]  /*18d0*/  UMOV UR10, UR34 ;  /* 0x00000022000a7c82 */ /* 0x000fc40008000000 */
[----:B------:R-:W-:Y:S02]  /*18e0*/  UIADD3 UR32, UPT, UPT, UR8, 0x8400, URZ ;  /* 0x0000840008207890 */ /* 0x000fe4000fffe0ff */
[----:B------:R-:W-:Y:S02]  /*18f0*/  UIADD3 UR8, UPT, UPT, UR8, 0xe400, URZ ;  /* 0x0000e40008087890 */ /* 0x000fe4000fffe0ff */
[----:B------:R-:W-:Y:S01]  /*1900*/  UIADD3 UR16, UPT, UPT, UR16, 0x1, URZ ;  /* 0x0000000110107890 */ /* 0x000fe2000fffe0ff */
[----:B------:R-:W-:Y:S01]  /*1910*/  UMOV UR24, UR5 ;  /* 0x0000000500187c82 */ /* 0x000fe20008000000 */
[----:B------:R-:W-:Y:S02]  /*1920*/  UMOV UR17, UR6 ;  /* 0x0000000600117c82 */ /* 0x000fe40008000000 */
[----:B------:R-:W-:Y:S01]  /*1930*/  UISETP.NE.AND UP0, UPT, UR16, UR5, UPT ;  /* 0x000000051000728c */ /* 0x000fe2000bf05270 */
[----:B------:R1:W-:Y:S02]  /*1940*/  UTMALDG.3D [UR32], [UR26], desc[UR18] ;  /* 0x000012201a0075b4 */ /* 0x0003e40008011000 */
[----:B------:R1:W-:Y:S06]  /*1950*/  UTMALDG.3D [UR8], [UR20], desc[UR18] ;  /* 0x00001208140075b4 */ /* 0x0003ec0008011000 */
[----:B------:R-:W-:Y:S05]  /*1960*/  BRA.U UP0, `(.L_x_25) ;  /* 0xfffffffd00647547 */ /* 0x000fea000b83ffff */
.L_x_20:
[----:B-1----:R-:W-:Y:S01]  /*1970*/  ULEA UR8, UR6, UR4, 0x3 ;  /* 0x0000000406087291 */ /* 0x002fe2000f8e18ff */
[----:B------:R-:W-:Y:S01]  /*1980*/  SHF.L.U32 R2, R17, 0x1f, RZ ;  /* 0x0000001f11027819 */ /* 0x000fe200000006ff */
[----:B------:R-:W-:Y:S01]  /*1990*/  @!P1 SYNCS.ARRIVE.TRANS64.A1T0 RZ, [UR4+0x78], RZ ;  /* 0x000078ffffff99a7 */ /* 0x000fe20008100004 */
[----:B------:R-:W-:-:S06]  /*19a0*/  UISETP.GT.AND UP0, UPT, UR15, UR14, UPT ;  /* 0x0000000e0f00728c */ /* 0x000fcc000bf04270 */
[----:B--2---:R1:W2:Y:S03]  /*19b0*/  SYNCS.PHASECHK.TRANS64.TRYWAIT P0, [UR8+0x18], R2 ;  /* 0x00001802ff0075a7 */ /* 0x0042a60008001108 */
[----:B------:R-:W-:Y:S05]  /*19c0*/  BRA.U !UP0, `(.L_x_26) ;  /* 0x0000000108a87547 */ /* 0x000fea000b800000 */
[----:B------:R-:W-:Y:S01]  /*19d0*/  UIADD3 UR21, UPT, UPT, UR7, UR24, URZ ;  /* 0x0000001807157290 */ /* 0x000fe2000fffe0ff */
[----:B------:R-:W-:-:S11]  /*19e0*/  UMOV UR25, UR6 ;  /* 0x0000000600197c82 */ /* 0x000fd60008000000 */
.L_x_31:
[----:B-1----:R-:W-:Y:S01]  /*19f0*/  ULEA UR17, UR25, UR4, 0x3 ;  /* 0x0000000419117291 */ /* 0x002fe2000f8e18ff */
[----:B--2---:R-:W-:Y:S01]  /*1a00*/  @!P5 MOV R3, 0x4000 ;  /* 0x000040000003d802 */ /* 0x004fe20000000f00 */
[----:B--2---:R-:W-:Y:S10]  /*1a10*/  @P0 BRA `(.L_x_27) ;  /* 0x00000000000c0947 */ /* 0x004ff40003800000 */
[----:B------:R-:W-:-:S04]  /*1a20*/  SHF.L.U32 R4, R17, 0x1f, RZ ;  /* 0x0000001f11047819 */ /* 0x000fc800000006ff */
[----:B------:R-:W2:Y:S02]  /*1a30*/  SYNCS.PHASECHK.TRANS64.TRYWAIT P0, [UR17+0x18], R4 ;  /* 0x00001804ff0075a7 */ /* 0x000ea40008001111 */
[----:B--2---:R-:W-:Y:S05]  /*1a40*/  @!P0 BRA `(.L_x_28) ;  /* 0x0000007000588947 */ /* 0x004fea0003800000 */
.L_x_27:
[----:B------:R2:W-:Y:S01]  /*1a50*/  @!P5 SYNCS.ARRIVE.TRANS64 RZ, [UR17], R3 ;  /* 0x00000003ffffd9a7 */ /* 0x0005e20008000011 */
[----:B------:R-:W-:Y:S04]  /*1a60*/  BSSY.RECONVERGENT B0, `(.L_x_29) ;  /* 0x0000003000007945 */ /* 0x000fe80003800200 */
[----:B------:R-:W-:Y:S05]  /*1a70*/  @P4 BRA `(.L_x_30) ;  /* 0x0000000000044947 */ /* 0x000fea0003800000 */
[----:B------:R-:W-:Y:S05]  /*1a80*/  BPT.TRAP 0x1 ;  /* 0x000000040000795c */ /* 0x000fea0000300000 */
.L_x_30:
[----:B------:R-:W-:Y:S05]  /*1a90*/  BSYNC.RECONVERGENT B0 ;  /* 0x0000000000007941 */ /* 0x000fea0003800200 */
.L_x_29:
        /* <DEDUP_REMOVED lines=20> */
[----:B------:R-:W-:Y:S01]  /*1be0*/  UIADD3 UR8, UPT, UPT, UR8, 0xe400, URZ ;  /* 0x0000e40008087890 */ /* 0x000fe2000fffe0ff */
[----:B------:R-:W-:Y:S01]  /*1bf0*/  UMOV UR9, UR17 ;  /* 0x0000001100097c82 */ /* 0x000fe20008000000 */
[----:B------:R-:W-:Y:S01]  /*1c00*/  UMOV UR10, UR18 ;  /* 0x00000012000a7c82 */ /* 0x000fe20008000000 */
[----:B------:R-:W-:Y:S01]  /*1c10*/  UIADD3 UR24, UPT, UPT, UR24, 0x1, URZ ;  /* 0x0000000118187890 */ /* 0x000fe2000fffe0ff */
[----:B------:R-:W-:-:S03]  /*1c20*/  UMOV UR25, UR6 ;  /* 0x0000000600197c82 */ /* 0x000fc60008000000 */
[----:B------:R1:W-:Y:S01]  /*1c30*/  UTMALDG.3D [UR16], [UR30], desc[UR26] ;  /* 0x00001a101e0075b4 */ /* 0x0003e20008011000 */
[----:B------:R-:W-:Y:S01]  /*1c40*/  UISETP.NE.AND UP0, UPT, UR24, UR21, UPT ;  /* 0x000000151800728c */ /* 0x000fe2000bf05270 */
[----:B------:R1:W-:Y:S08]  /*1c50*/  UTMALDG.3D [UR8], [UR28], desc[UR26] ;  /* 0x00001a081c0075b4 */ /* 0x0003f00008011000 */
[----:B------:R-:W-:Y:S05]  /*1c60*/  BRA.U UP0, `(.L_x_31) ;  /* 0xfffffffd00607547 */ /* 0x000fea000b83ffff */
.L_x_26:
[C---:B-1----:R-:W-:Y:S01]  /*1c70*/  LEA R2, R16.reuse, UR4, 0x3 ;  /* 0x0000000410027c11 */ /* 0x042fe2000f8e18ff */
[----:B------:R-:W-:Y:S01]  /*1c80*/  NOP ;  /* 0x0000000000007918 */ /* 0x000fe20000000000 */
[----:B--2---:R-:W-:Y:S02]  /*1c90*/  SHF.L.U32 R3, R13, 0x1f, RZ ;  /* 0x0000001f0d037819 */ /* 0x004fe400000006ff */
[----:B------:R-:W-:Y:S02]  /*1ca0*/  LEA R4, R16, UR4, 0x4 ;  /* 0x0000000410047c11 */ /* 0x000fe4000f8e20ff */
[----:B------:R-:W1:Y:S02]  /*1cb0*/  SYNCS.PHASECHK.TRANS64.TRYWAIT P0, [R2+URZ+0x80], R3 ;  /* 0x00008003020075a7 */ /* 0x000e6400080011ff */
[----:B-1----:R-:W-:Y:S05]  /*1cc0*/  @!P0 BRA `(.L_x_32) ;  /* 0x0000006c00d08947 */ /* 0x002fea0003800000 */
.L_x_133:
[----:B------:R-:W2:Y:S01]  /*1cd0*/  LDS.128 R4, [R4+0x110] ;  /* 0x0001100004047984 */ /* 0x000ea20000000c00 */
[----:B---3--:R-:W-:Y:S01]  /*1ce0*/  ISETP.GE.AND P0, PT, R40, 0x1, PT ;  /* 0x000000012800780c */ /* 0x008fe20003f06270 */
[----:B-1----:R-:W-:Y:S01]  /*1cf0*/  VIADD R2, R2, 0x90 ;  /* 0x0000009002027836 */ /* 0x002fe20000000000 */
[----:B------:R-:W-:Y:S01]  /*1d00*/  @!PT LDS RZ, [RZ] ;  /* 0x00000000fffff984 */ /* 0x000fe20000000800 */
[----:B------:R-:W-:Y:S01]  /*1d10*/  @!PT LDS RZ, [RZ] ;  /* 0x00000000fffff984 */ /* 0x000fe20000000800 */
[----:B------:R-:W-:Y:S01]  /*1d20*/  @!PT LDS RZ, [RZ] ;  /* 0x00000000fffff984 */ /* 0x000fe20000000800 */
[----:B------:R-:W-:Y:S01]  /*1d30*/  @!PT LDS RZ, [RZ] ;  /* 0x00000000fffff984 */ /* 0x000fe20000000800 */
[----:B------:R1:W-:Y:S06]  /*1d40*/  MEMBAR.ALL.CTA ;  /* 0x0000000000007992 */ /* 0x0003ec0000008000 */
[----:B-1----:R-:W1:Y:S01]  /*1d50*/  FENCE.VIEW.ASYNC.S ;  /* 0x00000000000073c6 */ /* 0x002e620000000000 */
[----:B------:R-:W-:-:S04]  /*1d60*/  PRMT R2, RZ, 0x654, R2 ;  /* 0x00000654ff027816 */ /* 0x000fc80000000002 */
[----:B-1----:R1:W-:Y:S01]  /*1d70*/  SYNCS.ARRIVE.TRANS64.RED.A1T0 RZ, [R2+URZ], RZ ;  /* 0x000000ff02ff79a7 */ /* 0x0023e200081004ff */
[----:B--2---:R-:W-:-:S13]  /*1d80*/  LOP3.LUT P2, RZ, R6, 0x1, RZ, 0xc0, !PT ;  /* 0x0000000106ff7812 */ /* 0x004fda000784c0ff */
[----:B------:R-:W-:Y:S01]  /*1d90*/  @P2 SHF.R.U32.HI R3, RZ, 0x10, R5 ;  /* 0x00000010ff032819 */ /* 0x000fe20000011605 */
[----:B------:R-:W-:Y:S01]  /*1da0*/  VOTEU.ANY UP0, P2 ;  /* 0x0000000000ff7886 */ /* 0x000fe20001000100 */
[----:B------:R-:W-:Y:S02]  /*1db0*/  @P2 MOV R10, R4 ;  /* 0x00000004000a2202 */ /* 0x000fe40000000f00 */
[----:B------:R-:W-:Y:S02]  /*1dc0*/  @P2 R2UR.BROADCAST UR8, R3 ;  /* 0x00000000030822ca */ /* 0x000fe400008e0000 */
[----:B------:R-:W-:-:S11]  /*1dd0*/  @P2 LOP3.LUT R9, R5, 0xffff, RZ, 0xc0, !PT ;  /* 0x0000ffff05092812 */ /* 0x000fd600078ec0ff */
[----:B------:R-:W-:Y:S01]  /*1de0*/  @UP0 UMOV UR36, UR8 ;  /* 0x0000000800240c82 */ /* 0x000fe20008000000 */
[----:B-1----:R-:W-:Y:S05]  /*1df0*/  @!P0 BRA `(.L_x_33) ;  /* 0x0000000000b88947 */ /* 0x002fea0003800000 */
[----:B------:R-:W4:Y:S01]  /*1e00*/  LDC.64 R4, c[0x0][0xb18] ;  /* 0x0002c600ff047b82 */ /* 0x000f220000000a00 */
[----:B------:R-:W-:-:S07]  /*1e10*/  ISETP.NE.AND P3, PT, R40, 0x1, PT ;  /* 0x000000012800780c */ /* 0x000fce0003f65270 */
[----:B------:R-:W1:Y:S08]  /*1e20*/  LDC.64 R6, c[0x0][0xb10] ;  /* 0x0002c400ff067b82 */ /* 0x000e700000000a00 */
[----:B------:R-:W2:Y:S08]  /*1e30*/  LDC R14, c[0x0][0xb20] ;  /* 0x0002c800ff0e7b82 */ /* 0x000eb00000000800 */
[----:B------:R-:W3:Y:S01]  /*1e40*/  LDC R15, c[0x0][0xb0c] ;  /* 0x0002c300ff0f7b82 */ /* 0x000ee20000000800 */
[----:B----4-:R-:W-:Y:S01]  /*1e50*/  IMAD.HI.U32 R19, R0, R5, RZ ;  /* 0x0000000500137227 */ /* 0x010fe200078e00ff */
[----:B------:R-:W-:-:S03]  /*1e60*/  ISETP.NE.AND P0, PT, R4, 0x1, PT ;  /* 0x000000010400780c */ /* 0x000fc60003f05270 */
[----:B------:R-:W-:-:S03]  /*1e70*/  IMAD.HI.U32 R5, R9, R5, RZ ;  /* 0x0000000509057227 */ /* 0x000fc600078e00ff */
[----:B------:R-:W4:Y:S01]  /*1e80*/  LDC.64 R2, c[0x0][0xb28] ;  /* 0x0002ca00ff027b82 */ /* 0x000f220000000a00 */
[----:B-1----:R-:W-:-:S04]  /*1e90*/  IMAD.HI.U32 R20, R8, R6, RZ ;  /* 0x0000000608147227 */ /* 0x002fc800078e00ff */
[----:B------:R-:W-:Y:S01]  /*1ea0*/  IMAD.HI.U32 R21, R10, R6, RZ ;  /* 0x000000060a157227 */ /* 0x000fe200078e00ff */
[----:B------:R-:W-:Y:S02]  /*1eb0*/  SHF.R.U32.HI R20, RZ, R7, R20 ;  /* 0x00000007ff147219 */ /* 0x000fe40000011614 */
[-C--:B--2---:R-:W-:Y:S02]  /*1ec0*/  SHF.R.U32.HI R19, RZ, R14.reuse, R19 ;  /* 0x0000000eff137219 */ /* 0x084fe40000011613 */
[----:B------:R-:W-:Y:S02]  /*1ed0*/  SHF.R.U32.HI R5, RZ, R14, R5 ;  /* 0x0000000eff057219 */ /* 0x000fe40000011605 */
[----:B------:R-:W-:Y:S02]  /*1ee0*/  SEL R19, R0, R19, !P0 ;  /* 0x0000001300137207 */ /* 0x000fe40004000000 */
[----:B------:R-:W-:Y:S02]  /*1ef0*/  SHF.R.U32.HI R21, RZ, R7, R21 ;  /* 0x00000007ff157219 */ /* 0x000fe40000011615 */
[----:B---3--:R-:W-:-:S02]  /*1f00*/  ISETP.NE.AND P1, PT, R15, 0x1, PT ;  /* 0x000000010f00780c */ /* 0x008fc40003f25270 */
[----:B------:R-:W-:Y:S02]  /*1f10*/  SEL R5, R9, R5, !P0 ;  /* 0x0000000509057207 */ /* 0x000fe40004000000 */
[----:B------:R-:W-:Y:S02]  /*1f20*/  SEL R20, R8, R20, !P1 ;  /* 0x0000001408147207 */ /* 0x000fe40004800000 */
[----:B------:R-:W-:Y:S01]  /*1f30*/  SEL R21, R10, R21, !P1 ;  /* 0x000000150a157207 */ /* 0x000fe20004800000 */
[----:B----4-:R-:W-:-:S04]  /*1f40*/  IMAD.HI.U32 R18, R19, R2, RZ ;  /* 0x0000000213127227 */ /* 0x010fc800078e00ff */
        /* <DEDUP_REMOVED lines=10> */
[----:B------:R-:W-:-:S04]  /*1ff0*/  @!P0 IMAD.HI.U32 R7, R21, R2, RZ ;  /* 0x0000000215078227 */ /* 0x000fc800078e00ff */
[----:B------:R-:W-:Y:S01]  /*2000*/  IMAD.MOV R2, RZ, RZ, -R6 ;  /* 0x000000ffff027224 */ /* 0x000fe200078e0a06 */
[----:B------:R-:W-:Y:S02]  /*2010*/  @!P0 SHF.R.U32.HI R3, RZ, R3, R7 ;  /* 0x00000003ff038219 */ /* 0x000fe40000011607 */
[----:B------:R-:W-:Y:S01]  /*2020*/  IADD3 R7, PT, PT, -R5, RZ, RZ ;  /* 0x000000ff05077210 */ /* 0x000fe20007ffe1ff */
[----:B------:R-:W-:Y:S01]  /*2030*/  IMAD R2, R40, R2, R5 ;  /* 0x0000000228027224 */ /* 0x000fe200078e0205 */
        /* <DEDUP_REMOVED lines=10> */
.L_x_33:
[----:B------:R-:W1:Y:S02]  /*20e0*/  LDCU UR8, c[0x0][0xb30] ;  /* 0x00016600ff0877ac */ /* 0x000e640008000800 */
[----:B-1----:R-:W-:-:S09]  /*20f0*/  UISETP.NE.AND UP0, UPT, UR8, 0x1, UPT ;  /* 0x000000010800788c */ /* 0x002fd2000bf05270 */
[----:B------:R-:W-:Y:S05]  /*2100*/  BRA.U UP0, `(.L_x_34) ;  /* 0x0000000100407547 */ /* 0x000fea000b800000 */
[----:B------:R-:W1:Y:S08]  /*2110*/  LDC.64 R4, c[0x0][0xb10] ;  /* 0x0002c400ff047b82 */ /* 0x000e700000000a00 */
[----:B------:R-:W2:Y:S08]  /*2120*/  LDC.64 R2, c[0x0][0xb18] ;  /* 0x0002c600ff027b82 */ /* 0x000eb00000000a00 */
[----:B------:R-:W3:Y:S08]  /*2130*/  LDC R6, c[0x0][0xb20] ;  /* 0x0002c800ff067b82 */ /* 0x000ef00000000800 */
[----:B------:R-:W4:Y:S01]  /*2140*/  LDC R7, c[0x0][0xb0c] ;  /* 0x0002c300ff077b82 */ /* 0x000f220000000800 */
[----:B-1----:R-:W-:-:S05]  /*2150*/  IMAD.HI.U32 R4, R10, R4, RZ ;  /* 0x000000040a047227 */ /* 0x002fca00078e00ff */
[----:B------:R-:W-:Y:S01]  /*2160*/  SHF.R.U32.HI R4, RZ, R5, R4 ;  /* 0x00000005ff047219 */ /* 0x000fe20000011604 */
[----:B--2---:R-:W-:Y:S01]  /*2170*/  IMAD.HI.U32 R3, R9, R3, RZ ;  /* 0x0000000309037227 */ /* 0x004fe200078e00ff */
[----:B------:R-:W-:-:S04]  /*2180*/  ISETP.NE.AND P0, PT, R2, 0x1, PT ;  /* 0x000000010200780c */ /* 0x000fc80003f05270 */
[----:B---3--:R-:W-:-:S04]  /*2190*/  SHF.R.U32.HI R3, RZ, R6, R3 ;  /* 0x00000006ff037219 */ /* 0x008fc80000011603 */
[----:B------:R-:W-:Y:S02]  /*21a0*/  SEL R3, R9, R3, !P0 ;  /* 0x0000000309037207 */ /* 0x000fe40004000000 */
[----:B----4-:R-:W-:-:S04]  /*21b0*/  ISETP.NE.AND P1, PT, R7, 0x1, PT ;  /* 0x000000010700780c */ /* 0x010fc80003f25270 */
[----:B------:R-:W-:-:S05]  /*21c0*/  SEL R4, R10, R4, !P1 ;  /* 0x000000040a047207 */ /* 0x000fca0004800000 */
[----:B------:R-:W-:Y:S02]  /*21d0*/  IMAD.IADD R5, R3, 0x1, -R4 ;  /* 0x0000000103057824 */ /* 0x000fe400078e0a04 */
[----:B------:R-:W-:Y:S02]  /*21e0*/  IMAD.IADD R3, R4, 0x1, -R3 ;  /* 0x0000000104037824 */ /* 0x000fe400078e0a03 */
[----:B------:R-:W-:Y:S02]  /*21f0*/  IMAD R10, R5, R7, R10 ;  /* 0x00000007050a7224 */ /* 0x000fe400078e020a */
[----:B------:R-:W-:-:S07]  /*2200*/  IMAD R9, R3, R2, R9 ;  /* 0x0000000203097224 */ /* 0x000fce00078e0209 */
.L_x_34:
[----:B------:R-:W-:Y:S01]  /*2210*/  VIADD R16, R16, 0x1 ;  /* 0x0000000110107836 */ /* 0x000fe20000000000 */
[----:B------:R-:W-:Y:S01]  /*2220*/  PLOP3.LUT P1, PT, PT, PT, PT, 0x80, 0x8 ;  /* 0x000000000008781c */ /* 0x000fe20003f2f070 */
[----:B------:R-:W-:Y:S02]  /*2230*/  IMAD.IADD R15, R10, 0x1, R87 ;  /* 0x000000010a0f7824 */ /* 0x000fe400078e0257 */
[----:B------:R-:W-:Y:S01]  /*2240*/  IMAD.IADD R14, R9, 0x1, R86 ;  /* 0x00000001090e7824 */ /* 0x000fe200078e0256 */
[----:B------:R-:W-:-:S04]  /*2250*/  ISETP.NE.AND P0, PT, R16, 0x2, PT ;  /* 0x000000021000780c */ /* 0x000fc80003f05270 */
[----:B------:R-:W-:Y:S02]  /*2260*/  SEL R2, RZ, 0x1, P0 ;  /* 0x00000001ff027807 */ /* 0x000fe40000000000 */
[----:B------:R-:W-:Y:S02]  /*2270*/  SEL R16, R16, RZ, P0 ;  /* 0x000000ff10107207 */ /* 0x000fe40000000000 */
[----:B------:R-:W-:Y:S01]  /*2280*/  LOP3.LUT R13, R13, R2, RZ, 0x3c, !PT ;  /* 0x000000020d0d7212 */ /* 0x000fe200078e3cff */
[----:B------:R-:W-:Y:S06]  /*2290*/  @P2 BRA `(.L_x_35) ;  /* 0xfffffff000a02947 */ /* 0x000fec000383ffff */
[----:B------:R-:W-:Y:S01]  /*22a0*/  UIADD3 UR4, UPT, UPT, UR4, 0x18, URZ ;  /* 0x0000001804047890 */ /* 0x000fe2000fffe0ff */
[----:B------:R-:W-:-:S03]  /*22b0*/  SHF.L.U32 R2, R17, 0x1f, RZ ;  /* 0x0000001f11027819 */ /* 0x000fc600000006ff */
[----:B------:R-:W-:-:S09]  /*22c0*/  ULEA UR5, UR6, UR4, 0x3 ;  /* 0x0000000406057291 */ /* 0x000fd2000f8e18ff */
[----:B------:R-:W1:Y:S02]  /*22d0*/  SYNCS.PHASECHK.TRANS64.TRYWAIT P0, [UR5], R2 ;  /* 0x00000002ff0075a7 */ /* 0x000e640008001105 */
[----:B-1----:R-:W-:Y:S05]  /*22e0*/  @!P0 BRA `(.L_x_36) ;  /* 0x00000068005c8947 */ /* 0x002fea0003800000 */
.L_x_135:
[----:B------:R-:W-:-:S04]  /*22f0*/  UIADD3 UR6, UPT, UPT, UR6, 0x1, URZ ;  /* 0x0000000106067890 */ /* 0x000fc8000fffe0ff */
[----:B------:R-:W-:-:S04]  /*2300*/  UISETP.NE.AND UP0, UPT, UR6, 0x3, UPT ;  /* 0x000000030600788c */ /* 0x000fc8000bf05270 */
[----:B------:R-:W-:Y:S02]  /*2310*/  USEL UR7, URZ, 0x1, UP0 ;  /* 0x00000001ff077887 */ /* 0x000fe40008000000 */
[----:B------:R-:W-:-:S04]  /*2320*/  USEL UR6, UR6, URZ, UP0 ;  /* 0x000000ff06067287 */ /* 0x000fc80008000000 */
[----:B------:R-:W-:Y:S01]  /*2330*/  ULEA UR5, UR6, UR4, 0x3 ;  /* 0x0000000406057291 */ /* 0x000fe2000f8e18ff */
[----:B------:R-:W-:-:S04]  /*2340*/  LOP3.LUT R17, R17, UR7, RZ, 0x3c, !PT ;  /* 0x0000000711117c12 */ /* 0x000fc8000f8e3cff */
[----:B-1----:R-:W-:-:S04]  /*2350*/  SHF.L.U32 R2, R17, 0x1f, RZ ;  /* 0x0000001f11027819 */ /* 0x002fc800000006ff */
[----:B------:R-:W1:Y:S02]  /*2360*/  SYNCS.PHASECHK.TRANS64.TRYWAIT P0, [UR5], R2 ;  /* 0x00000002ff0075a7 */ /* 0x000e640008001105 */
[----:B-1----:R-:W-:Y:S05]  /*2370*/  @!P0 BRA `(.L_x_37) ;  /* 0x0000006800508947 */ /* 0x002fea0003800000 */
.L_x_137:
[----:B------:R-:W-:-:S04]  /*2380*/  UIADD3 UR6, UPT, UPT, UR6, 0x1, URZ ;  /* 0x0000000106067890 */ /* 0x000fc8000fffe0ff */
[----:B------:R-:W-:-:S04]  /*2390*/  UISETP.NE.AND UP0, UPT, UR6, 0x3, UPT ;  /* 0x000000030600788c */ /* 0x000fc8000bf05270 */
[----:B------:R-:W-:Y:S02]  /*23a0*/  USEL UR5, URZ, 0x1, UP0 ;  /* 0x00000001ff057887 */ /* 0x000fe40008000000 */
[----:B------:R-:W-:-:S04]  /*23b0*/  USEL UR6, UR6, URZ, UP0 ;  /* 0x000000ff06067287 */ /* 0x000fc80008000000 */
[----:B------:R-:W-:Y:S01]  /*23c0*/  ULEA UR6, UR6, UR4, 0x3 ;  /* 0x0000000406067291 */ /* 0x000fe2000f8e18ff */
[----:B-1----:R-:W-:-:S04]  /*23d0*/  LOP3.LUT R2, R17, UR5, RZ, 0x3c, !PT ;  /* 0x0000000511027c12 */ /* 0x002fc8000f8e3cff */
[----:B------:R-:W-:Y:S01]  /*23e0*/  SHF.L.U32 R2, R2, 0x1f, RZ ;  /* 0x0000001f02027819 */ /* 0x000fe200000006ff */
[----:B----4-:R-:W-:-:S07]  /*23f0*/  IMAD.U32 R0, RZ, RZ, UR6 ;  /* 0x00000006ff007e24 */ /* 0x010fce000f8e00ff */
.L_x_38:
[----:B-1----:R1:W2:Y:S02]  /*2400*/  SYNCS.PHASECHK.TRANS64.TRYWAIT P0, [R0+URZ], R2 ;  /* 0x00000002000075a7 */ /* 0x0022a400080011ff */
[----:B--2---:R-:W-:Y:S05]  /*2410*/  @!P0 NANOSLEEP.SYNCS 0x989680 ;  /* 0x009896800000895d */ /* 0x004fea0003900000 */
[----:B------:R-:W2:Y:S02]  /*2420*/  @!P0 SYNCS.PHASECHK.TRANS64 P0, [R0+URZ], R2 ;  /* 0x00000002000085a7 */ /* 0x000ea400080010ff */
[----:B--2---:R-:W-:Y:S05]  /*2430*/  @P0 EXIT ;  /* 0x000000000000094d */ /* 0x004fea0003800000 */
[----:B------:R-:W-:Y:S05]  /*2440*/  BRA `(.L_x_38) ;  /* 0xfffffffc00ec7947 */ /* 0x000fea000383ffff */
.L_x_17:
[----:B------:R-:W-:-:S04]  /*2450*/  UISETP.NE.AND UP1, UPT, UR37, URZ, UPT ;  /* 0x000000ff2500728c */ /* 0x000fc8000bf25270 */
[----:B------:R-:W-:-:S09]  /*2460*/  UISETP.NE.OR UP1, UPT, UR8, 0x1, UP1 ;  /* 0x000000010800788c */ /* 0x000fd20008f25670 */
[----:B------:R-:W-:Y:S05]  /*2470*/  BRA.U UP1, `(.L_x_39) ;  /* 0x0000000501487547 */ /* 0x000fea000b800000 */
[----:B------:R-:W-:Y:S01]  /*2480*/  ISETP.NE.AND P2, PT, R2, RZ, PT ;  /* 0x000000ff0200720c */ /* 0x000fe20003f45270 */
[----:B------:R-:W-:Y:S01]  /*2490*/  IMAD.MOV.U32 R12, RZ, RZ, 0x1 ;  /* 0x00000001ff0c7424 */ /* 0x000fe200078e00ff */
[----:B------:R-:W-:Y:S02]  /*24a0*/  CS2R R10, SRZ ;  /* 0x00000000000a7805 */ /* 0x000fe4000001ff00 */
[----:B------:R-:W-:Y:S01]  /*24b0*/  CS2R R8, SRZ ;  /* 0x0000000000087805 */ /* 0x000fe2000001ff00 */
[----:B------:R-:W-:Y:S01]  /*24c0*/  UMOV UR4, 0x400 ;  /* 0x0000040000047882 */ /* 0x000fe20000000000 */
[----:B------:R-:W-:Y:S01]  /*24d0*/  UMOV UR6, URZ ;  /* 0x000000ff00067c82 */ /* 0x000fe20008000000 */
[----:B------:R-:W-:-:S12]  /*24e0*/  ULEA UR37, UR37, UR4, 0x18 ;  /* 0x0000000425257291 */ /* 0x000fd8000f8ec0ff */
.L_x_43:
[----:B------:R-:W-:Y:S02]  /*24f0*/  LEA R0, R8, UR37, 0x3 ;  /* 0x0000002508007c11 */ /* 0x000fe4000f8e18ff */
[----:B------:R-:W-:-:S03]  /*2500*/  SHF.L.U32 R4, R9, 0x1f, RZ ;  /* 0x0000001f09047819 */ /* 0x000fc600000006ff */
[----:B------:R-:W-:Y:S01]  /*2510*/  VIADD R5, R0, 0xf0 ;  /* 0x000000f000057836 */ /* 0x000fe20000000000 */
[----:B------:R-:W1:Y:S02]  /*2520*/  SYNCS.PHASECHK.TRANS64.TRYWAIT P0, [R0+URZ+0xe0], R4 ;  /* 0x0000e004000075a7 */ /* 0x000e6400080011ff */
[----:B-1----:R-:W-:Y:S05]  /*2530*/  @!P0 BRA `(.L_x_40) ;  /* 0x0000006400f88947 */ /* 0x002fea0003800000 */
.L_x_138:
[----:B------:R-:W-:Y:S01]  /*2540*/  ULEA UR5, UR6, UR37, 0x3 ;  /* 0x0000002506057291 */ /* 0x000fe2000f8e18ff */
[----:B-1----:R-:W-:Y:S01]  /*2550*/  PRMT R0, RZ, 0x654, R5 ;  /* 0x00000654ff007816 */ /* 0x002fe20000000005 */
[----:B------:R-:W-:Y:S01]  /*2560*/  @!P2 IMAD.MOV.U32 R4, RZ, RZ, 0x10 ;  /* 0x00000010ff04a424 */ /* 0x000fe200078e00ff */
[----:B------:R-:W-:Y:S01]  /*2570*/  SHF.L.U32 R5, R12, 0x1f, RZ ;  /* 0x0000001f0c057819 */ /* 0x000fe200000006ff */
[----:B------:R-:W-:Y:S01]  /*2580*/  UIADD3 UR4, UPT, UPT, UR5, 0x80, URZ ;  /* 0x0000008005047890 */ /* 0x000fe2000fffe0ff */
[----:B------:R1:W-:Y:S05]  /*2590*/  SYNCS.ARRIVE.TRANS64.RED.A1T0 RZ, [R0+URZ], RZ ;  /* 0x000000ff00ff79a7 */ /* 0x0003ea00081004ff */
[----:B------:R-:W-:Y:S01]  /*25a0*/  IMAD.U32 R6, RZ, RZ, UR4 ;  /* 0x00000004ff067e24 */ /* 0x000fe2000f8e00ff */
[----:B------:R-:W2:Y:S04]  /*25b0*/  SYNCS.PHASECHK.TRANS64.TRYWAIT P0, [UR5+0x90], R5 ;  /* 0x00009005ff0075a7 */ /* 0x000ea80008001105 */
[----:B------:R-:W-:Y:S01]  /*25c0*/  PRMT R6, R2, 0x654, R6 ;  /* 0x0000065402067816 */ /* 0x000fe20000000006 */
[----:B-12---:R-:W-:Y:S06]  /*25d0*/  @!P0 BRA `(.L_x_41) ;  /* 0x0000006400e48947 */ /* 0x006fec0003800000 */
.L_x_140:
[----:B------:R-:W-:Y:S01]  /*25e0*/  ULEA UR4, UR6, UR37, 0x4 ;  /* 0x0000002506047291 */ /* 0x000fe2000f8e20ff */
[----:B------:R-:W-:Y:S01]  /*25f0*/  SEL R3, R6, R3, !P2 ;  /* 0x0000000306037207 */ /* 0x000fe20005000000 */
[----:B------:R-:W-:Y:S01]  /*2600*/  UIADD3 UR5, UPT, UPT, UR5, 0x80, URZ ;  /* 0x0000008005057890 */ /* 0x000fe2000fffe0ff */
[----:B-1----:R-:W-:Y:S01]  /*2610*/  LEA R0, R11, UR37, 0x3 ;  /* 0x000000250b007c11 */ /* 0x002fe2000f8e18ff */
[----:B------:R-:W-:Y:S01]  /*2620*/  UIADD3 UR4, UPT, UPT, UR4, 0x110, URZ ;  /* 0x0000011004047890 */ /* 0x000fe2000fffe0ff */
[----:B------:R1:W-:Y:S01]  /*2630*/  @!P2 SYNCS.ARRIVE.TRANS64.RED RZ, [R3+URZ], R4 ;  /* 0x0000000403ffa9a7 */ /* 0x0003e200080004ff */
[----:B------:R-:W-:Y:S01]  /*2640*/  UIADD3 UR6, UPT, UPT, UR6, 0x1, URZ ;  /* 0x0000000106067890 */ /* 0x000fe2000fffe0ff */
[----:B------:R-:W-:-:S03]  /*2650*/  VIADD R8, R8, 0x1 ;  /* 0x0000000108087836 */ /* 0x000fc60000000000 */
[----:B------:R-:W-:Y:S02]  /*2660*/  UISETP.NE.AND UP0, UPT, UR6, 0x2, UPT ;  /* 0x000000020600788c */ /* 0x000fe4000bf05270 */
[----:B------:R-:W-:Y:S01]  /*2670*/  ISETP.NE.AND P0, PT, R8, 0x2, PT ;  /* 0x000000020800780c */ /* 0x000fe20003f05270 */
[----:B------:R-:W-:Y:S06]  /*2680*/  UGETNEXTWORKID.BROADCAST [UR4], [UR5] ;  /* 0x00000000040073ca */ /* 0x000fec0008000100 */
[----:B------:R-:W-:Y:S02]  /*2690*/  USEL UR4, URZ, 0x1, UP0 ;  /* 0x00000001ff047887 */ /* 0x000fe40008000000 */
[----:B------:R-:W-:-:S04]  /*26a0*/  USEL UR6, UR6, URZ, UP0 ;  /* 0x000000ff06067287 */ /* 0x000fc80008000000 */
[----:B------:R-:W-:Y:S02]  /*26b0*/  LOP3.LUT R12, R12, UR4, RZ, 0x3c, !PT ;  /* 0x000000040c0c7c12 */ /* 0x000fe4000f8e3cff */
[----:B-1----:R-:W-:-:S04]  /*26c0*/  SHF.L.U32 R4, R10, 0x1f, RZ ;  /* 0x0000001f0a047819 */ /* 0x002fc800000006ff */
[----:B------:R-:W1:Y:S02]  /*26d0*/  SYNCS.PHASECHK.TRANS64.TRYWAIT P1, [R0+URZ+0x80], R4 ;  /* 0x00008004000075a7 */ /* 0x000e6400080211ff */
[----:B-1----:R-:W-:Y:S05]  /*26e0*/  @!P1 BRA `(.L_x_42) ;  /* 0x0000006400b89947 */ /* 0x002fea0003800000 */
.L_x_141:
[C---:B-1----:R-:W-:Y:S01]  /*26f0*/  LEA R4, R11.reuse, UR37, 0x4 ;  /* 0x000000250b047c11 */ /* 0x042fe2000f8e20ff */
[----:B------:R-:W-:Y:S01]  /*2700*/  VIADD R0, R0, 0x90 ;  /* 0x0000009000007836 */ /* 0x000fe20000000000 */
[----:B------:R-:W-:Y:S01]  /*2710*/  SEL R8, R8, RZ, P0 ;  /* 0x000000ff08087207 */ /* 0x000fe20000000000 */
[----:B------:R-:W-:-:S03]  /*2720*/  VIADD R11, R11, 0x1 ;  /* 0x000000010b0b7836 */ /* 0x000fc60000000000 */
[----:B------:R-:W1:Y:S01]  /*2730*/  LDS.128 R4, [R4+0x110] ;  /* 0x0001100004047984 */ /* 0x000e620000000c00 */
[----:B------:R-:W-:Y:S02]  /*2740*/  PRMT R0, RZ, 0x654, R0 ;  /* 0x00000654ff007816 */ /* 0x000fe40000000000 */
[C---:B------:R-:W-:Y:S01]  /*2750*/  ISETP.NE.AND P1, PT, R11.reuse, 0x2, PT ;  /* 0x000000020b00780c */ /* 0x040fe20003f25270 */
[----:B------:R-:W-:Y:S01]  /*2760*/  @!PT LDS RZ, [RZ] ;  /* 0x00000000fffff984 */ /* 0x000fe20000000800 */
[----:B------:R-:W-:Y:S01]  /*2770*/  @!PT LDS RZ, [RZ] ;  /* 0x00000000fffff984 */ /* 0x000fe20000000800 */
[----:B------:R-:W-:Y:S01]  /*2780*/  @!PT LDS RZ, [RZ] ;  /* 0x00000000fffff984 */ /* 0x000fe20000000800 */
[----:B------:R-:W-:Y:S01]  /*2790*/  @!PT LDS RZ, [RZ] ;  /* 0x00000000fffff984 */ /* 0x000fe20000000800 */
[----:B------:R2:W-:Y:S06]  /*27a0*/  MEMBAR.ALL.CTA ;  /* 0x0000000000007992 */ /* 0x0005ec0000008000 */
[----:B--2---:R-:W2:Y:S01]  /*27b0*/  FENCE.VIEW.ASYNC.S ;  /* 0x00000000000073c6 */ /* 0x004ea20000000000 */
[----:B------:R-:W-:Y:S01]  /*27c0*/  SEL R11, R11, RZ, P1 ;  /* 0x000000ff0b0b7207 */ /* 0x000fe20000800000 */
[----:B--2---:R2:W-:Y:S01]  /*27d0*/  SYNCS.ARRIVE.TRANS64.RED.A1T0 RZ, [R0+URZ], RZ ;  /* 0x000000ff00ff79a7 */ /* 0x0045e200081004ff */
[----:B-1----:R-:W-:-:S02]  /*27e0*/  LOP3.LUT P3, RZ, R6, 0x1, RZ, 0xc0, !PT ;  /* 0x0000000106ff7812 */ /* 0x002fc4000786c0ff */
[----:B------:R-:W-:-:S04]  /*27f0*/  SEL R4, RZ, 0x1, P1 ;  /* 0x00000001ff047807 */ /* 0x000fc80000800000 */
[----:B------:R-:W-:Y:S02]  /*2800*/  LOP3.LUT R10, R10, R4, RZ, 0x3c, !PT ;  /* 0x000000040a0a7212 */ /* 0x000fe400078e3cff */
[----:B--2---:R-:W-:-:S04]  /*2810*/  SEL R0, RZ, 0x1, P0 ;  /* 0x00000001ff007807 */ /* 0x004fc80000000000 */
[----:B------:R-:W-:Y:S01]  /*2820*/  LOP3.LUT R9, R9, R0, RZ, 0x3c, !PT ;  /* 0x0000000009097212 */ /* 0x000fe200078e3cff */
[----:B------:R-:W-:Y:S06]  /*2830*/  @P3 BRA `(.L_x_43) ;  /* 0xfffffffc002c3947 */ /* 0x000fec000383ffff */
[----:B------:R-:W-:Y:S01]  /*2840*/  ULEA UR5, UR6, UR37, 0x3 ;  /* 0x0000002506057291 */ /* 0x000fe2000f8e18ff */
[----:B------:R-:W-:-:S08]  /*2850*/  SHF.L.U32 R2, R12, 0x1f, RZ ;  /* 0x0000001f0c027819 */ /* 0x000fd000000006ff */
[----:B------:R-:W1:Y:S02]  /*2860*/  SYNCS.PHASECHK.TRANS64 P0, [UR5+0x90], R2 ;  /* 0x00009002ff0075a7 */ /* 0x000e640008001005 */
[----:B-1----:R-:W-:Y:S05]  /*2870*/  @P0 BRA `(.L_x_44) ;  /* 0x0000000000080947 */ /* 0x002fea0003800000 */
[----:B------:R-:W1:Y:S02]  /*2880*/  SYNCS.PHASECHK.TRANS64.TRYWAIT P0, [UR5+0x90], R2 ;  /* 0x00009002ff0075a7 */ /* 0x000e640008001105 */
[----:B-1----:R-:W-:Y:S05]  /*2890*/  @!P0 BRA `(.L_x_45) ;  /* 0x0000006400608947 */ /* 0x002fea0003800000 */
.L_x_44:
[----:B------:R-:W-:-:S04]  /*28a0*/  UIADD3 UR4, UPT, UPT, UR6, 0x1, URZ ;  /* 0x0000000106047890 */ /* 0x000fc8000fffe0ff */
[----:B------:R-:W-:-:S04]  /*28b0*/  UISETP.NE.AND UP0, UPT, UR4, 0x2, UPT ;  /* 0x000000020400788c */ /* 0x000fc8000bf05270 */
[----:B------:R-:W-:Y:S02]  /*28c0*/  USEL UR7, URZ, 0x1, UP0 ;  /* 0x00000001ff077887 */ /* 0x000fe40008000000 */
[----:B------:R-:W-:-:S04]  /*28d0*/  USEL UR4, UR4, URZ, UP0 ;  /* 0x000000ff04047287 */ /* 0x000fc80008000000 */
[----:B------:R-:W-:Y:S01]  /*28e0*/  ULEA UR4, UR4, UR37, 0x3 ;  /* 0x0000002504047291 */ /* 0x000fe2000f8e18ff */
[----:B-1----:R-:W-:-:S04]  /*28f0*/  LOP3.LUT R2, R12, UR7, RZ, 0x3c, !PT ;  /* 0x000000070c027c12 */ /* 0x002fc8000f8e3cff */
[----:B------:R-:W-:-:S04]  /*2900*/  SHF.L.U32 R0, R2, 0x1f, RZ ;  /* 0x0000001f02007819 */ /* 0x000fc800000006ff */
[----:B------:R-:W1:Y:S02]  /*2910*/  SYNCS.PHASECHK.TRANS64 P0, [UR4+0x90], R0 ;  /* 0x00009000ff0075a7 */ /* 0x000e640008001004 */
[----:B-1----:R-:W-:Y:S05]  /*2920*/  @P0 EXIT ;  /* 0x000000000000094d */ /* 0x002fea0003800000 */
[----:B------:R-:W-:Y:S02]  /*2930*/  SHF.L.U32 R2, R2, 0x1f, RZ ;  /* 0x0000001f02027819 */ /* 0x000fe400000006ff */
[----:B------:R-:W-:-:S07]  /*2940*/  MOV R0, UR4 ;  /* 0x0000000400007c02 */ /* 0x000fce0008000f00 */
.L_x_46:
[----:B-1----:R1:W2:Y:S02]  /*2950*/  SYNCS.PHASECHK.TRANS64.TRYWAIT P0, [R0+URZ+0x90], R2 ;  /* 0x00009002000075a7 */ /* 0x0022a400080011ff */
[----:B--2---:R-:W-:Y:S05]  /*2960*/  @!P0 NANOSLEEP.SYNCS 0x989680 ;  /* 0x009896800000895d */ /* 0x004fea0003900000 */
[----:B------:R-:W2:Y:S02]  /*2970*/  @!P0 SYNCS.PHASECHK.TRANS64 P0, [R0+URZ+0x90], R2 ;  /* 0x00009002000085a7 */ /* 0x000ea400080010ff */
[----:B--2---:R-:W-:Y:S05]  /*2980*/  @P0 EXIT ;  /* 0x000000000000094d */ /* 0x004fea0003800000 */
[----:B------:R-:W-:Y:S05]  /*2990*/  BRA `(.L_x_46) ;  /* 0xfffffffc00ec7947 */ /* 0x000fea000383ffff */
.L_x_39:
[----:B------:R-:W-:-:S09]  /*29a0*/  UISETP.NE.AND UP1, UPT, UR8, URZ, UPT ;  /* 0x000000ff0800728c */ /* 0x000fd2000bf25270 */
[----:B------:R-:W-:Y:S05]  /*29b0*/  BRA.U UP1, `(.L_x_47) ;  /* 0x0000000d017c7547 */ /* 0x000fea000b800000 */
[----:B------:R-:W-:Y:S01]  /*29c0*/  UMOV UR4, 0x40 ;  /* 0x0000004000047882 */ /* 0x000fe20000000000 */
[----:B------:R-:W-:Y:S01]  /*29d0*/  NOP ;  /* 0x0000000000007918 */ /* 0x000fe20000000000 */
[----:B------:R-:W-:Y:S01]  /*29e0*/  ULEA UR4, UR37, UR4, 0x18 ;  /* 0x0000000425047291 */ /* 0x000fe2000f8ec0ff */
[----:B------:R-:W-:Y:S02]  /*29f0*/  UMOV UR5, 0x400 ;  /* 0x0000040000057882 */ /* 0x000fe40000000000 */
[----:B------:R-:W-:-:S06]  /*2a00*/  ULEA UR37, UR37, UR5, 0x18 ;  /* 0x0000000525257291 */ /* 0x000fcc000f8ec0ff */
[----:B------:R-:W1:Y:S02]  /*2a10*/  LDS.U8 R0, [UR4+0x1c] ;  /* 0x00001c04ff007984 */ /* 0x000e640008000000 */
[----:B-1----:R-:W-:-:S13]  /*2a20*/  ISETP.NE.AND P0, PT, R0, RZ, PT ;  /* 0x000000ff0000720c */ /* 0x002fda0003f05270 */
[----:B------:R-:W-:Y:S05]  /*2a30*/  @P0 BRA `(.L_x_48) ;  /* 0x0000000000580947 */ /* 0x000fea0003800000 */
[----:B------:R-:W-:-:S13]  /*2a40*/  ELECT P0, URZ, PT ;  /* 0x0000000000ff782f */ /* 0x000fda0003800000 */
[----:B------:R-:W-:Y:S05]  /*2a50*/  @!P0 BRA `(.L_x_49) ;  /* 0x0000000000608947 */ /* 0x000fea0003800000 */
[----:B------:R-:W-:Y:S01]  /*2a60*/  UMOV UR5, 0x10 ;  /* 0x0000001000057882 */ /* 0x000fe20000000000 */
[----:B------:R-:W-:Y:S01]  /*2a70*/  HFMA2 R0, -RZ, RZ, 0, 5.9604644775390625e-08 ;  /* 0x00000001ff007431 */ /* 0x000fe200000001ff */
[----:B------:R-:W-:-:S03]  /*2a80*/  MOV R2, 0xffff ;  /* 0x0000ffff00027802 */ /* 0x000fc60000000f00 */
[----:B------:R-:W-:Y:S04]  /*2a90*/  DEPBAR.LE SB1, 0x36 ;  /* 0x00009d800000791a */ /* 0x000fe80000000000 */
[----:B------:R-:W1:Y:S02]  /*2aa0*/  UTCATOMSWS.FIND_AND_SET.ALIGN UP0, UR5, UR5 ;  /* 0x00000005000575e3 */ /* 0x000e640008000800 */
[----:B-1----:R-:W-:Y:S01]  /*2ab0*/  MOV R3, UR5 ;  /* 0x0000000500037c02 */ /* 0x002fe20008000f00 */
[----:B------:R-:W-:Y:S06]  /*2ac0*/  BRA.U UP0, `(.L_x_50) ;  /* 0x0000000100187547 */ /* 0x000fec000b800000 */
.L_x_51:
[----:B------:R-:W-:Y:S05]  /*2ad0*/  NANOSLEEP 0x64 ;  /* 0x000000640000795d */ /* 0x000fea0003800000 */
[----:B------:R-:W-:-:S05]  /*2ae0*/  UMOV UR5, 0x10 ;  /* 0x0000001000057882 */ /* 0x000fca0000000000 */
[----:B------:R-:W-:Y:S04]  /*2af0*/  DEPBAR.LE SB1, 0x36 ;  /* 0x00009d800000791a */ /* 0x000fe80000000000 */
[----:B------:R-:W1:Y:S02]  /*2b00*/  UTCATOMSWS.FIND_AND_SET.ALIGN UP0, UR5, UR5 ;  /* 0x00000005000575e3 */ /* 0x000e640008000800 */
[----:B-1----:R-:W-:Y:S01]  /*2b10*/  MOV R3, UR5 ;  /* 0x0000000500037c02 */ /* 0x002fe20008000f00 */
[----:B------:R-:W-:Y:S05]  /*2b20*/  BRA.U !UP0, `(.L_x_51) ;  /* 0xfffffffd08e87547 */ /* 0x000fea000b83ffff */
.L_x_50:
[-C--:B------:R-:W-:Y:S02]  /*2b30*/  SHF.L.U32 R2, R2, R3.reuse, RZ ;  /* 0x0000000302027219 */ /* 0x080fe400000006ff */
[----:B------:R-:W-:Y:S01]  /*2b40*/  SHF.L.U32 R0, R0, R3, RZ ;  /* 0x0000000300007219 */ /* 0x000fe200000006ff */
[----:B------:R-:W-:Y:S02]  /*2b50*/  IMAD.SHL.U32 R3, R3, 0x20, RZ ;  /* 0x0000002003037824 */ /* 0x000fe400078e00ff */
[----:B------:R1:W-:Y:S04]  /*2b60*/  ATOMS.OR RZ, [UR4+0x14], R2 ;  /* 0x00001402ffff798c */ /* 0x0003e8000b000004 */
[----:B------:R1:W-:Y:S04]  /*2b70*/  ATOMS.OR RZ, [UR4+0x18], R0 ;  /* 0x00001800ffff798c */ /* 0x0003e8000b000004 */
[----:B------:R1:W-:Y:S01]  /*2b80*/  STS [UR37+0x130], R3 ;  /* 0x00013003ff007988 */ /* 0x0003e20008000825 */
[----:B------:R-:W-:Y:S05]  /*2b90*/  BRA `(.L_x_49) ;  /* 0x0000000000107947 */ /* 0x000fea0003800000 */
.L_x_48:
[----:B------:R-:W-:Y:S02]  /*2ba0*/  MOV R0, 0xffffffff ;  /* 0xffffffff00007802 */ /* 0x000fe40000000f00 */
[----:B------:R-:W-:-:S03]  /*2bb0*/  MOV R2, 0x2be0 ;  /* 0x00002be000027802 */ /* 0x000fc60000000f00 */
[----:B------:R1:W-:Y:S04]  /*2bc0*/  STS [UR37+0x130], R0 ;  /* 0x00013000ff007988 */ /* 0x0003e80008000825 */
[----:B-1-3-5:R-:W-:Y:S05]  /*2bd0*/  CALL.REL.NOINC `($__internal_1_$__cuda_sm10x_tcgen05_guardrail_trap_phase_invalid_during_alloc) ;  /* 0x0000006800a87944 */ /* 0x02afea0003c00000 */
.L_x_49:
[----:B------:R-:W-:Y:S05]  /*2be0*/  WARPSYNC.ALL ;  /* 0x0000000000007948 */ /* 0x000fea0003800000 */
[----:B------:R-:W2:Y:S01]  /*2bf0*/  S2UR UR6, SR_CgaCtaId ;  /* 0x00000000000679c3 */ /* 0x000ea20000008800 */
[----:B------:R-:W-:Y:S01]  /*2c00*/  UMOV UR4, 0x400 ;  /* 0x0000040000047882 */ /* 0x000fe20000000000 */
[----:B------:R-:W-:-:S06]  /*2c10*/  NOP ;  /* 0x0000000000007918 */ /* 0x000fcc0000000000 */
[----:B------:R-:W-:Y:S06]  /*2c20*/  BAR.ARV 0x6, 0xa0 ;  /* 0x0182800000007b1d */ /* 0x000fec0000002000 */
[----:B------:R-:W4:Y:S01]  /*2c30*/  LDCU UR7, c[0x0][0x38c] ;  /* 0x00007180ff0777ac */ /* 0x000f220008000800 */
[----:B------:R-:W-:Y:S01]  /*2c40*/  IMAD.MOV.U32 R11, RZ, RZ, 0x1 ;  /* 0x00000001ff0b7424 */ /* 0x000fe200078e00ff */
[----:B------:R-:W-:Y:S01]  /*2c50*/  CS2R R8, SRZ ;  /* 0x0000000000087805 */ /* 0x000fe2000001ff00 */
[----:B------:R-:W-:Y:S01]  /*2c60*/  IMAD.MOV.U32 R10, RZ, RZ, RZ ;  /* 0x000000ffff0a7224 */ /* 0x000fe200078e00ff */
[----:B------:R-:W-:Y:S01]  /*2c70*/  UMOV UR18, URZ ;  /* 0x000000ff00127c82 */ /* 0x000fe20008000000 */
[----:B------:R-:W-:Y:S01]  /*2c80*/  UMOV UR17, URZ ;  /* 0x000000ff00117c82 */ /* 0x000fe20008000000 */
[----:B------:R-:W-:Y:S01]  /*2c90*/  UMOV UR22, 0x0 ;  /* 0x0000000000167882 */ /* 0x000fe20000000000 */
[----:B------:R-:W-:Y:S01]  /*2ca0*/  UMOV UR23, 0x8200490 ;  /* 0x0820049000177882 */ /* 0x000fe20000000000 */
[----:B------:R-:W-:Y:S01]  /*2cb0*/  UMOV UR20, 0x0 ;  /* 0x0000000000147882 */ /* 0x000fe20000000000 */
[----:B------:R-:W-:Y:S01]  /*2cc0*/  UMOV UR21, 0x8200490 ;  /* 0x0820049000157882 */ /* 0x000fe20000000000 */
[----:B--2---:R-:W-:Y:S01]  /*2cd0*/  ULEA UR6, UR6, UR4, 0x18 ;  /* 0x0000000406067291 */ /* 0x004fe2000f8ec0ff */
[----:B------:R-:W2:Y:S03]  /*2ce0*/  LDCU UR4, c[0x0][0x38c] ;  /* 0x00007180ff0477ac */ /* 0x000ea60008000800 */
[----:B------:R-:W-:-:S02]  /*2cf0*/  UIADD3 UR11, UPT, UPT, UR6, 0x8400, URZ ;  /* 0x00008400060b7890 */ /* 0x000fc4000fffe0ff */
[----:B----4-:R-:W-:-:S03]  /*2d00*/  UIADD3 UR7, UPT, UPT, UR7, 0x1f, URZ ;  /* 0x0000001f07077890 */ /* 0x010fc6000fffe0ff */
[----:B-1----:R-:W1:Y:S01]  /*2d10*/  LDS R0, [UR6+0x130] ;  /* 0x00013006ff007984 */ /* 0x002e620008000800 */
[----:B------:R-:W-:Y:S02]  /*2d20*/  UIADD3 UR12, UPT, UPT, UR6, 0xe400, URZ ;  /* 0x0000e400060c7890 */ /* 0x000fe4000fffe0ff */
[----:B------:R-:W-:Y:S02]  /*2d30*/  USHF.R.S32.HI UR5, URZ, 0x1f, UR7 ;  /* 0x0000001fff057899 */ /* 0x000fe40008011407 */
[----:B------:R-:W-:Y:S02]  /*2d40*/  USHF.R.U32.HI UR11, URZ, 0x4, UR11 ;  /* 0x00000004ff0b7899 */ /* 0x000fe4000801160b */
[----:B------:R-:W-:Y:S02]  /*2d50*/  ULEA.HI UR5, UR5, UR7, URZ, 0x5 ;  /* 0x0000000705057291 */ /* 0x000fe4000f8f28ff */
[----:B------:R-:W-:Y:S02]  /*2d60*/  USHF.R.U32.HI UR12, URZ, 0x4, UR12 ;  /* 0x00000004ff0c7899 */ /* 0x000fe4000801160c */
[----:B------:R-:W-:-:S02]  /*2d70*/  USHF.R.S32.HI UR5, URZ, 0x5, UR5 ;  /* 0x00000005ff057899 */ /* 0x000fc40008011405 */
[----:B------:R-:W-:Y:S02]  /*2d80*/  ULOP3.LUT UR11, UR11, 0x3fff, URZ, 0xc0, !UPT ;  /* 0x00003fff0b0b7892 */ /* 0x000fe4000f8ec0ff */
[----:B------:R-:W-:Y:S02]  /*2d90*/  UISETP.LT.AND UP0, UPT, UR5, 0x1, UPT ;  /* 0x000000010500788c */ /* 0x000fe4000bf01270 */
[----:B------:R-:W-:Y:S02]  /*2da0*/  ULOP3.LUT UR12, UR12, 0x3fff, URZ, 0xc0, !UPT ;  /* 0x00003fff0c0c7892 */ /* 0x000fe4000f8ec0ff */
[----:B------:R-:W-:Y:S02]  /*2db0*/  USEL UR10, UR5, 0x1, !UP0 ;  /* 0x00000001050a7887 */ /* 0x000fe4000c000000 */
[----:B------:R-:W-:Y:S02]  /*2dc0*/  ULOP3.LUT UR11, UR11, 0x10000, URZ, 0xfc, !UPT ;  /* 0x000100000b0b7892 */ /* 0x000fe4000f8efcff */
[----:B------:R-:W-:-:S02]  /*2dd0*/  ULOP3.LUT UR12, UR12, 0x10000, URZ, 0xfc, !UPT ;  /* 0x000100000c0c7892 */ /* 0x000fc4000f8efcff */
[----:B------:R-:W-:Y:S02]  /*2de0*/  UIADD3 UR10, UPT, UPT, -UR10, URZ, URZ ;  /* 0x000000ff0a0a7290 */ /* 0x000fe4000fffe1ff */
[----:B--2---:R-:W-:Y:S01]  /*2df0*/  UISETP.GE.AND UP3, UPT, UR4, 0x1, UPT ;  /* 0x000000010400788c */ /* 0x004fe2000bf66270 */
[----:B-1----:R-:W-:-:S15]  /*2e00*/  R2UR UR19, R0 ;  /* 0x00000000001372ca */ /* 0x002fde00000e0000 */
.L_x_58:
[----:B------:R-:W-:Y:S02]  /*2e10*/  LEA R0, R10, UR6, 0x3 ;  /* 0x000000060a007c11 */ /* 0x000fe4000f8e18ff */
[----:B------:R-:W-:Y:S02]  /*2e20*/  SHF.L.U32 R2, R9, 0x1f, RZ ;  /* 0x0000001f09027819 */ /* 0x000fe400000006ff */
[----:B------:R-:W-:Y:S01]  /*2e30*/  PLOP3.LUT P0, PT, PT, PT, UP3, 0x80, 0x8 ;  /* 0x000000000008781c */ /* 0x000fe20003f0f038 */
[----:B------:R-:W-:Y:S01]  /*2e40*/  VIADD R3, R0, 0x90 ;  /* 0x0000009000037836 */ /* 0x000fe20000000000 */
[----:B-1----:R-:W1:Y:S02]  /*2e50*/  SYNCS.PHASECHK.TRANS64.TRYWAIT P1, [R0+URZ+0x80], R2 ;  /* 0x00008002000075a7 */ /* 0x002e6400080211ff */
[----:B-1--4-:R-:W-:Y:S09]  /*2e60*/  @!P1 BRA `(.L_x_52) ;  /* 0x0000006000049947 */ /* 0x012ff20003800000 */
.L_x_143:
[----:B------:R-:W-:Y:S01]  /*2e70*/  LEA R4, R10, UR6, 0x4 ;  /* 0x000000060a047c11 */ /* 0x000fe2000f8e20ff */
[----:B------:R-:W-:Y:S01]  /*2e80*/  @UP3 ULEA UR4, UR17, UR6, 0x3 ;  /* 0x0000000611043291 */ /* 0x000fe2000f8e18ff */
[----:B------:R-:W-:Y:S01]  /*2e90*/  PLOP3.LUT P2, PT, PT, PT, PT, 0x80, 0x8 ;  /* 0x000000000008781c */ /* 0x000fe20003f4f070 */
[----:B------:R-:W-:Y:S01]  /*2ea0*/  ULEA UR8, UR18, UR6, 0x3 ;  /* 0x0000000612087291 */ /* 0x000fe2000f8e18ff */
[----:B------:R-:W-:Y:S01]  /*2eb0*/  PRMT R3, RZ, 0x654, R3 ;  /* 0x00000654ff037816 */ /* 0x000fe20000000003 */
[----:B------:R-:W-:Y:S01]  /*2ec0*/  ULEA UR9, UR18, UR19, 0x7 ;  /* 0x0000001312097291 */ /* 0x000fe2000f8e38ff */
[----:B------:R-:W2:Y:S01]  /*2ed0*/  LDS.128 R4, [R4+0x110] ;  /* 0x0001100004047984 */ /* 0x000ea20000000c00 */
[----:B-1----:R-:W-:Y:S02]  /*2ee0*/  @P0 SHF.L.U32 R2, R8, 0x1f, RZ ;  /* 0x0000001f08020819 */ /* 0x002fe400000006ff */
[----:B------:R-:W-:Y:S01]  /*2ef0*/  SHF.L.U32 R0, R11, 0x1f, RZ ;  /* 0x0000001f0b007819 */ /* 0x000fe200000006ff */
[----:B------:R-:W-:Y:S01]  /*2f00*/  @!PT LDS RZ, [RZ] ;  /* 0x00000000fffff984 */ /* 0x000fe20000000800 */
[----:B------:R-:W-:Y:S01]  /*2f10*/  @!PT LDS RZ, [RZ] ;  /* 0x00000000fffff984 */ /* 0x000fe20000000800 */
[----:B------:R-:W-:Y:S01]  /*2f20*/  @!PT LDS RZ, [RZ] ;  /* 0x00000000fffff984 */ /* 0x000fe20000000800 */
[----:B------:R-:W-:Y:S01]  /*2f30*/  @!PT LDS RZ, [RZ] ;  /* 0x00000000fffff984 */ /* 0x000fe20000000800 */
[----:B------:R1:W-:Y:S06]  /*2f40*/  MEMBAR.ALL.CTA ;  /* 0x0000000000007992 */ /* 0x0003ec0000008000 */
[----:B-1----:R-:W1:Y:S02]  /*2f50*/  FENCE.VIEW.ASYNC.S ;  /* 0x00000000000073c6 */ /* 0x002e640000000000 */
[----:B-1----:R1:W-:Y:S01]  /*2f60*/  SYNCS.ARRIVE.TRANS64.RED.A1T0 RZ, [R3+URZ], RZ ;  /* 0x000000ff03ff79a7 */ /* 0x0023e200081004ff */
[----:B------:R1:W4:Y:S01]  /*2f70*/  @P0 SYNCS.PHASECHK.TRANS64.TRYWAIT P2, [UR4], R2 ;  /* 0x00000002ff0005a7 */ /* 0x0003220008041104 */
[----:B--2---:R-:W-:Y:S01]  /*2f80*/  LOP3.LUT P1, RZ, R6, 0x1, RZ, 0xc0, !PT ;  /* 0x0000000106ff7812 */ /* 0x004fe2000782c0ff */
[----:B------:R-:W2:Y:S02]  /*2f90*/  SYNCS.PHASECHK.TRANS64.TRYWAIT P0, [UR8+0xc0], R0 ;  /* 0x0000c000ff0075a7 */ /* 0x000ea40008001108 */
[----:B-12-4-:R-:W-:Y:S10]  /*2fa0*/  @!P0 BRA `(.L_x_53) ;  /* 0x0000005c00c88947 */ /* 0x016ff40003800000 */
.L_x_145:
[----:B------:R-:W-:Y:S01]  /*2fb0*/  IADD3 R10, PT, PT, R10, 0x1, RZ ;  /* 0x000000010a0a7810 */ /* 0x000fe20007ffe0ff */
[----:B------:R-:W-:Y:S06]  /*2fc0*/  BRA.U !UP3, `(.L_x_54) ;  /* 0x000000010b987547 */ /* 0x000fec000b800000 */
[----:B------:R-:W-:Y:S01]  /*2fd0*/  UPLOP3.LUT UP4, UPT, UPT, UPT, UPT, 0x40, 0x4 ;  /* 0x000000000004789c */ /* 0x000fe20003f8e870 */
[----:B------:R-:W-:Y:S01]  /*2fe0*/  UMOV UR16, UR10 ;  /* 0x0000000a00107c82 */ /* 0x000fe20008000000 */
[----:B------:R-:W-:Y:S01]  /*2ff0*/  UMOV UR15, UR5 ;  /* 0x00000005000f7c82 */ /* 0x000fe20008000000 */
[----:B------:R-:W-:-:S08]  /*3000*/  UMOV UR14, UR17 ;  /* 0x00000011000e7c82 */ /* 0x000fd00008000000 */
.L_x_57:
[----:B------:R-:W-:Y:S02]  /*3010*/  UIADD3 UR16, UPT, UPT, UR16, 0x1, URZ ;  /* 0x0000000110107890 */ /* 0x000fe4000fffe0ff */
[----:B--2---:R-:W-:Y:S02]  /*3020*/  ULEA UR7, UR14, UR6, 0x3 ;  /* 0x000000060e077291 */ /* 0x004fe4000f8e18ff */
[----:B------:R-:W-:Y:S01]  /*3030*/  UISETP.NE.AND UP0, UPT, UR16, URZ, UPT ;  /* 0x000000ff1000728c */ /* 0x000fe2000bf05270 */
[----:B----4-:R-:W-:Y:S10]  /*3040*/  @P2 BRA `(.L_x_55) ;  /* 0x00000000000c2947 */ /* 0x010ff40003800000 */
[----:B-1----:R-:W-:Y:S04]  /*3050*/  SHF.L.U32 R2, R8, 0x1f, RZ ;  /* 0x0000001f08027819 */ /* 0x002fe800000006ff */
[----:B------:R-:W1:Y:S02]  /*3060*/  SYNCS.PHASECHK.TRANS64.TRYWAIT P0, [UR7], R2 ;  /* 0x00000002ff0075a7 */ /* 0x000e640008001107 */
[----:B-1----:R-:W-:Y:S05]  /*3070*/  @!P0 BRA `(.L_x_56) ;  /* 0x0000005c00ac8947 */ /* 0x002fea0003800000 */
.L_x_55:
[----:B------:R-:W-:Y:S01]  /*3080*/  UISETP.NE.AND UP1, UPT, UR15, 0x1, UPT ;  /* 0x000000010f00788c */ /* 0x000fe2000bf25270 */
[----:B------:R-:W-:Y:S01]  /*3090*/  PLOP3.LUT P2, PT, PT, PT, PT, 0x80, 0x8 ;  /* 0x000000000008781c */ /* 0x000fe20003f4f070 */
[----:B------:R-:W-:Y:S02]  /*30a0*/  UIADD3 UR17, UPT, UPT, UR14, 0x1, URZ ;  /* 0x000000010e117890 */ /* 0x000fe4000fffe0ff */
[----:B------:R-:W-:Y:S02]  /*30b0*/  ULEA UR24, UR14, UR12, 0x9 ;  /* 0x0000000c0e187291 */ /* 0x000fe4000f8e48ff */
[----:B------:R-:W-:Y:S01]  /*30c0*/  UISETP.NE.AND UP2, UPT, UR17, 0x3, UPT ;  /* 0x000000031100788c */ /* 0x000fe2000bf45270 */
[----:B------:R-:W-:Y:S01]  /*30d0*/  PLOP3.LUT P0, PT, PT, PT, UP1, 0x80, 0x8 ;  /* 0x000000000008781c */ /* 0x000fe20003f0f018 */
[----:B------:R-:W-:Y:S02]  /*30e0*/  ULEA UR26, UR14, UR11, 0x9 ;  /* 0x0000000b0e1a7291 */ /* 0x000fe4000f8e48ff */
[----:B------:R-:W-:Y:S02]  /*30f0*/  USEL UR13, URZ, 0x1, UP2 ;  /* 0x00000001ff0d7887 */ /* 0x000fe40009000000 */
[----:B------:R-:W-:Y:S02]  /*3100*/  USEL UR17, UR17, URZ, UP2 ;  /* 0x000000ff11117287 */ /* 0x000fe40009000000 */
[----:B------:R-:W-:Y:S02]  /*3110*/  UIADD3 UR30, UPT, UPT, UR24, 0x2, URZ ;  /* 0x00000002181e7890 */ /* 0x000fe4000fffe0ff */
[----:B------:R-:W-:Y:S01]  /*3120*/  @UP1 ULEA UR4, UR17, UR6, 0x3 ;  /* 0x0000000611041291 */ /* 0x000fe2000f8e18ff */
[----:B------:R-:W-:Y:S01]  /*3130*/  LOP3.LUT R8, R8, UR13, RZ, 0x3c, !PT ;  /* 0x0000000d08087c12 */ /* 0x000fe2000f8e3cff */
[----:B------:R-:W-:Y:S02]  /*3140*/  UIADD3 UR28, UPT, UPT, UR26, 0x2, URZ ;  /* 0x000000021a1c7890 */ /* 0x000fe4000fffe0ff */
[----:B------:R-:W-:Y:S01]  /*3150*/  UIADD3 UR7, UPT, UPT, UR7, 0x18, URZ ;  /* 0x0000001807077890 */ /* 0x000fe2000fffe0ff */
[----:B-1----:R-:W-:Y:S01]  /*3160*/  @P0 SHF.L.U32 R0, R8, 0x1f, RZ ;  /* 0x0000001f08000819 */ /* 0x002fe200000006ff */
[----:B------:R-:W-:Y:S01]  /*3170*/  UMOV UR25, 0x80004020 ;  /* 0x8000402000197882 */ /* 0x000fe20000000000 */
[----:B------:R-:W-:Y:S01]  /*3180*/  UMOV UR27, 0x80004020 ;  /* 0x80004020001b7882 */ /* 0x000fe20000000000 */
[----:B------:R-:W-:Y:S01]  /*3190*/  UMOV UR31, 0x80004020 ;  /* 0x80004020001f7882 */ /* 0x000fe20000000000 */
[----:B------:R2:W4:Y:S01]  /*31a0*/  @P0 SYNCS.PHASECHK.TRANS64.TRYWAIT P2, [UR4], R0 ;  /* 0x00000000ff0005a7 */ /* 0x0005220008041104 */
[----:B------:R-:W-:Y:S01]  /*31b0*/  UIADD3 UR15, UPT, UPT, UR15, -0x1, URZ ;  /* 0xffffffff0f0f7890 */ /* 0x000fe2000fffe0ff */
[----:B------:R2:W-:Y:S01]  /*31c0*/  UTCHMMA gdesc[UR26], gdesc[UR24], tmem[UR9], tmem[UR22], idesc[UR23], UP4 ;  /* 0x00ff16181a0075ea */ /* 0x0005e2000a000009 */
[----:B------:R-:W-:Y:S01]  /*31d0*/  UPLOP3.LUT UP4, UPT, UPT, UPT, UPT, 0x80, 0x8 ;  /* 0x000000000008789c */ /* 0x000fe20003f8f070 */
[----:B------:R-:W-:Y:S01]  /*31e0*/  UMOV UR29, 0x80004020 ;  /* 0x80004020001d7882 */ /* 0x000fe20000000000 */
[----:B------:R-:W-:Y:S01]  /*31f0*/  UMOV UR14, UR17 ;  /* 0x00000011000e7c82 */ /* 0x000fe20008000000 */
[----:B------:R2:W-:Y:S01]  /*3200*/  UTCHMMA gdesc[UR28], gdesc[UR30], tmem[UR9], tmem[UR20], idesc[UR21], UPT ;  /* 0x00ff141e1c0075ea */ /* 0x0005e2000b800009 */
[----:B------:R2:W-:Y:S01]  /*3210*/  UTCBAR [UR7], URZ ;  /* 0x000000ff070073e9 */ /* 0x0005e200080000ff */
[----:B------:R-:W-:Y:S06]  /*3220*/  BRA.U UP0, `(.L_x_57) ;  /* 0xfffffffd00787547 */ /* 0x000fec000b83ffff */
.L_x_54:
[----:B------:R-:W-:Y:S01]  /*3230*/  UIADD3 UR18, UPT, UPT, UR18, 0x1, URZ ;  /* 0x0000000112127890 */ /* 0x000fe2000fffe0ff */
[C---:B------:R-:W-:Y:S01]  /*3240*/  ISETP.NE.AND P0, PT, R10.reuse, 0x2, PT ;  /* 0x000000020a00780c */ /* 0x040fe20003f05270 */
[----:B------:R-:W-:Y:S02]  /*3250*/  UIADD3 UR8, UPT, UPT, UR8, 0xa0, URZ ;  /* 0x000000a008087890 */ /* 0x000fe4000fffe0ff */
[----:B------:R-:W-:Y:S01]  /*3260*/  UISETP.NE.AND UP0, UPT, UR18, 0x4, UPT ;  /* 0x000000041200788c */ /* 0x000fe2000bf05270 */
[----:B-12---:R-:W-:Y:S02]  /*3270*/  SEL R0, RZ, 0x1, P0 ;  /* 0x00000001ff007807 */ /* 0x006fe40000000000 */
[----:B------:R-:W-:Y:S01]  /*3280*/  SEL R10, R10, RZ, P0 ;  /* 0x000000ff0a0a7207 */ /* 0x000fe20000000000 */
[----:B------:R-:W-:Y:S01]  /*3290*/  USEL UR4, URZ, 0x1, UP0 ;  /* 0x00000001ff047887 */ /* 0x000fe20008000000 */
[----:B------:R-:W-:Y:S01]  /*32a0*/  LOP3.LUT R9, R9, R0, RZ, 0x3c, !PT ;  /* 0x0000000009097212 */ /* 0x000fe200078e3cff */
[----:B------:R-:W-:Y:S01]  /*32b0*/  USEL UR18, UR18, URZ, UP0 ;  /* 0x000000ff12127287 */ /* 0x000fe20008000000 */
[----:B------:R1:W-:Y:S03]  /*32c0*/  UTCBAR [UR8], URZ ;  /* 0x000000ff080073e9 */ /* 0x0003e600080000ff */
[----:B------:R-:W-:Y:S01]  /*32d0*/  LOP3.LUT R11, R11, UR4, RZ, 0x3c, !PT ;  /* 0x000000040b0b7c12 */ /* 0x000fe2000f8e3cff */
[----:B------:R-:W-:Y:S07]  /*32e0*/  @P1 BRA `(.L_x_58) ;  /* 0xfffffff800c81947 */ /* 0x000fee000383ffff */
[----:B------:R-:W2:Y:S01]  /*32f0*/  S2UR UR4, SR_CgaCtaId ;  /* 0x00000000000479c3 */ /* 0x000ea20000008800 */
[----:B------:R-:W-:Y:S01]  /*3300*/  ELECT P0, URZ, PT ;  /* 0x0000000000ff782f */ /* 0x000fe20003800000 */
[----:B------:R-:W-:Y:S01]  /*3310*/  IMAD.MOV.U32 R0, RZ, RZ, 0x1 ;  /* 0x00000001ff007424 */ /* 0x000fe200078e00ff */
[----:B------:R-:W-:Y:S01]  /*3320*/  UIADD3 UR6, UPT, UPT, UR6, 0xc0, URZ ;  /* 0x000000c006067890 */ /* 0x000fe2000fffe0ff */
[----:B------:R-:W-:Y:S01]  /*3330*/  SHF.L.U32 R2, R11, 0x1f, RZ ;  /* 0x0000001f0b027819 */ /* 0x000fe200000006ff */
[----:B------:R-:W-:-:S03]  /*3340*/  UMOV UR5, 0x40 ;  /* 0x0000004000057882 */ /* 0x000fc60000000000 */
[----:B------:R-:W-:Y:S01]  /*3350*/  UVIRTCOUNT.DEALLOC.SMPOOL 0x80 ;  /* 0x000000800000784c */ /* 0x000fe20000000000 */
[----:B--2---:R-:W-:Y:S02]  /*3360*/  ULEA UR4, UR4, UR5, 0x18 ;  /* 0x0000000504047291 */ /* 0x004fe4000f8ec0ff */
[----:B------:R-:W-:-:S07]  /*3370*/  ULEA UR5, UR18, UR6, 0x3 ;  /* 0x0000000612057291 */ /* 0x000fce000f8e18ff */
[----:B------:R2:W-:Y:S02]  /*3380*/  @P0 STS.U8 [UR4+0x1c], R0 ;  /* 0x00001c00ff000988 */ /* 0x0005e40008000004 */
[----:B------:R-:W3:Y:S02]  /*3390*/  SYNCS.PHASECHK.TRANS64.TRYWAIT P0, [UR5], R2 ;  /* 0x00000002ff0075a7 */ /* 0x000ee40008001105 */
[----:B--23--:R-:W-:Y:S05]  /*33a0*/  @!P0 BRA `(.L_x_59) ;  /* 0x0000005800f88947 */ /* 0x00cfea0003800000 */
.L_x_148:
[----:B------:R-:W-:-:S04]  /*33b0*/  UIADD3 UR7, UPT, UPT, UR18, 0x1, URZ ;  /* 0x0000000112077890 */ /* 0x000fc8000fffe0ff */
[----:B------:R-:W-:-:S04]  /*33c0*/  UISETP.NE.AND UP0, UPT, UR7, 0x4, UPT ;  /* 0x000000040700788c */ /* 0x000fc8000bf05270 */
[----:B-1----:R-:W-:Y:S02]  /*33d0*/  USEL UR8, URZ, 0x1, UP0 ;  /* 0x00000001ff087887 */ /* 0x002fe40008000000 */
[----:B------:R-:W-:-:S04]  /*33e0*/  USEL UR7, UR7, URZ, UP0 ;  /* 0x000000ff07077287 */ /* 0x000fc80008000000 */
[----:B------:R-:W-:Y:S01]  /*33f0*/  ULEA UR5, UR7, UR6, 0x3 ;  /* 0x0000000607057291 */ /* 0x000fe2000f8e18ff */
[----:B--2---:R-:W-:-:S04]  /*3400*/  LOP3.LUT R2, R11, UR8, RZ, 0x3c, !PT ;  /* 0x000000080b027c12 */ /* 0x004fc8000f8e3cff */
[----:B------:R-:W-:-:S04]  /*3410*/  SHF.L.U32 R3, R2, 0x1f, RZ ;  /* 0x0000001f02037819 */ /* 0x000fc800000006ff */
[----:B------:R-:W1:Y:S02]  /*3420*/  SYNCS.PHASECHK.TRANS64.TRYWAIT P0, [UR5], R3 ;  /* 0x00000003ff0075a7 */ /* 0x000e640008001105 */
[----:B-1----:R-:W-:Y:S05]  /*3430*/  @!P0 BRA `(.L_x_60) ;  /* 0x0000005800ec8947 */ /* 0x002fea0003800000 */
.L_x_150:
        /* <DEDUP_REMOVED lines=9> */
.L_x_152:
[----:B------:R-:W-:-:S04]  /*34d0*/  UIADD3 UR7, UPT, UPT, UR7, 0x1, URZ ;  /* 0x0000000107077890 */ /* 0x000fc8000fffe0ff */
[----:B------:R-:W-:-:S04]  /*34e0*/  UISETP.NE.AND UP0, UPT, UR7, 0x4, UPT ;  /* 0x000000040700788c */ /* 0x000fc8000bf05270 */
[----:B------:R-:W-:Y:S02]  /*34f0*/  USEL UR5, URZ, 0x1, UP0 ;  /* 0x00000001ff057887 */ /* 0x000fe40008000000 */
[----:B------:R-:W-:-:S04]  /*3500*/  USEL UR7, UR7, URZ, UP0 ;  /* 0x000000ff07077287 */ /* 0x000fc80008000000 */
[----:B------:R-:W-:Y:S01]  /*3510*/  ULEA UR7, UR7, UR6, 0x3 ;  /* 0x0000000607077291 */ /* 0x000fe2000f8e18ff */
[----:B------:R-:W-:-:S04]  /*3520*/  LOP3.LUT R2, R2, UR5, RZ, 0x3c, !PT ;  /* 0x0000000502027c12 */ /* 0x000fc8000f8e3cff */
[----:B------:R-:W-:-:S04]  /*3530*/  SHF.L.U32 R2, R2, 0x1f, RZ ;  /* 0x0000001f02027819 */ /* 0x000fc800000006ff */
[----:B------:R-:W2:Y:S02]  /*3540*/  SYNCS.PHASECHK.TRANS64.TRYWAIT P0, [UR7], R2 ;  /* 0x00000002ff0075a7 */ /* 0x000ea40008001107 */
[----:B--2---:R-:W-:Y:S05]  /*3550*/  @!P0 BRA `(.L_x_62) ;  /* 0x0000005800d48947 */ /* 0x004fea0003800000 */
.L_x_154:
[----:B------:R-:W-:Y:S01]  /*3560*/  NOP ;  /* 0x0000000000007918 */ /* 0x000fe20000000000 */
[----:B-1----:R-:W1:Y:S01]  /*3570*/  LDS R0, [UR4+0x14] ;  /* 0x00001404ff007984 */ /* 0x002e620008000800 */
[----:B------:R-:W-:Y:S01]  /*3580*/  ULOP3.LUT UR6, UR19, 0xffff, URZ, 0xc0, !UPT ;  /* 0x0000ffff13067892 */ /* 0x000fe2000f8ec0ff */
[----:B------:R-:W-:Y:S01]  /*3590*/  UMOV UR8, 0xffff ;  /* 0x0000ffff00087882 */ /* 0x000fe20000000000 */
[----:B------:R-:W-:Y:S02]  /*35a0*/  UMOV UR5, 0x1 ;  /* 0x0000000100057882 */ /* 0x000fe40000000000 */
[----:B------:R-:W-:-:S04]  /*35b0*/  USHF.R.U32.HI UR6, URZ, 0x5, UR6 ;  /* 0x00000005ff067899 */ /* 0x000fc80008011606 */
[----:B------:R-:W-:Y:S02]  /*35c0*/  USHF.L.U32 UR8, UR8, UR6, URZ ;  /* 0x0000000608087299 */ /* 0x000fe400080006ff */
[----:B------:R-:W-:-:S04]  /*35d0*/  USHF.L.U32 UR5, UR5, UR6, URZ ;  /* 0x0000000605057299 */ /* 0x000fc800080006ff */
[----:B-1----:R-:W-:-:S04]  /*35e0*/  LOP3.LUT R0, R0, UR8, RZ, 0xc0, !PT ;  /* 0x0000000800007c12 */ /* 0x002fc8000f8ec0ff */
[----:B------:R-:W-:-:S13]  /*35f0*/  ISETP.NE.AND P0, PT, R0, UR8, PT ;  /* 0x0000000800007c0c */ /* 0x000fda000bf05270 */
[----:B------:R-:W-:Y:S05]  /*3600*/  @P0 BRA `(.L_x_63) ;  /* 0x0000000000580947 */ /* 0x000fea0003800000 */
[----:B------:R-:W1:Y:S02]  /*3610*/  LDS R0, [UR4+0x18] ;  /* 0x00001804ff007984 */ /* 0x000e640008000800 */
[----:B-1----:R-:W-:-:S04]  /*3620*/  LOP3.LUT R0, R0, UR5, RZ, 0xc0, !PT ;  /* 0x0000000500007c12 */ /* 0x002fc8000f8ec0ff */
[----:B------:R-:W-:-:S13]  /*3630*/  ISETP.NE.AND P0, PT, R0, UR5, PT ;  /* 0x0000000500007c0c */ /* 0x000fda000bf05270 */
[----:B------:R-:W-:Y:S05]  /*3640*/  @P0 BRA `(.L_x_64) ;  /* 0x00000000003c0947 */ /* 0x000fea0003800000 */
[----:B------:R-:W1:Y:S01]  /*3650*/  S2R R2, SR_LANEID ;  /* 0x0000000000027919 */ /* 0x000e620000000000 */
[----:B------:R-:W-:Y:S01]  /*3660*/  ULOP3.LUT UR8, URZ, UR8, URZ, 0x33, !UPT ;  /* 0x00000008ff087292 */ /* 0x000fe2000f8e33ff */
[----:B------:R-:W-:Y:S02]  /*3670*/  VOTEU.ANY UR7, UPT, PT ;  /* 0x0000000000077886 */ /* 0x000fe400038e0100 */
[----:B------:R-:W-:-:S03]  /*3680*/  UFLO.U32 UR7, UR7 ;  /* 0x00000007000772bd */ /* 0x000fc600080e0000 */
[----:B------:R-:W-:-:S04]  /*3690*/  IMAD.U32 R0, RZ, RZ, UR8 ;  /* 0x00000008ff007e24 */ /* 0x000fc8000f8e00ff */
[----:B------:R2:W3:Y:S02]  /*36a0*/  REDUX UR6, R0 ;  /* 0x00000000000673c4 */ /* 0x0004e40000000000 */
[----:B------:R1:W-:Y:S02]  /*36b0*/  UTCATOMSWS.AND URZ, UR8 ;  /* 0x0000000800ff79e3 */ /* 0x0003e40008000000 */
[----:B-1----:R-:W-:Y:S02]  /*36c0*/  ISETP.EQ.U32.AND P0, PT, R2, UR7, PT ;  /* 0x0000000702007c0c */ /* 0x002fe4000bf02070 */
[----:B--2---:R-:W-:Y:S02]  /*36d0*/  LOP3.LUT R0, RZ, UR5, RZ, 0x33, !PT ;  /* 0x00000005ff007c12 */ /* 0x004fe4000f8e33ff */
[----:B---3--:R-:W-:Y:S02]  /*36e0*/  MOV R2, UR6 ;  /* 0x0000000600027c02 */ /* 0x008fe40008000f00 */
[----:B------:R-:W1:Y:S07]  /*36f0*/  REDUX UR5, R0 ;  /* 0x00000000000573c4 */ /* 0x000e6e0000000000 */
[----:B------:R2:W-:Y:S01]  /*3700*/  @P0 ATOMS.AND RZ, [UR4+0x14], R2 ;  /* 0x00001402ffff098c */ /* 0x0005e2000a800004 */
[----:B-1----:R-:W-:-:S05]  /*3710*/  IMAD.U32 R0, RZ, RZ, UR5 ;  /* 0x00000005ff007e24 */ /* 0x002fca000f8e00ff */
[----:B------:R2:W-:Y:S01]  /*3720*/  @P0 ATOMS.AND RZ, [UR4+0x18], R0 ;  /* 0x00001800ffff098c */ /* 0x0005e2000a800004 */
[----:B------:R-:W-:Y:S05]  /*3730*/  BRA `(.L_x_65) ;  /* 0x0000000000147947 */ /* 0x000fea0003800000 */
.L_x_64:
[----:B------:R-:W-:Y:S02]  /*3740*/  MOV R2, 0x3760 ;  /* 0x0000376000027802 */ /* 0x000fe40000000f00 */
[----:B----45:R-:W-:Y:S05]  /*3750*/  CALL.REL.NOINC `($__internal_0_$__cuda_sm10x_tcgen05_guardrail_trap_col_being_dealloced_not_returned_by_alloc) ;  /* 0x0000005c00bc7944 */ /* 0x030fea0003c00000 */
[----:B------:R-:W-:Y:S05]  /*3760*/  BRA `(.L_x_65) ;  /* 0x0000000000087947 */ /* 0x000fea0003800000 */
.L_x_63:
[----:B------:R-:W-:Y:S02]  /*3770*/  MOV R2, 0x3790 ;  /* 0x0000379000027802 */ /* 0x000fe40000000f00 */
[----:B----45:R-:W-:Y:S05]  /*3780*/  CALL.REL.NOINC `($__internal_2_$__cuda_sm10x_tcgen05_guardrail_trap_unallocated_columns_being_dealloced) ;  /* 0x0000005c00c87944 */ /* 0x030fea0003c00000 */
.L_x_65:
[----:B------:R-:W-:Y:S01]  /*3790*/  NOP ;  /* 0x0000000000007918 */ /* 0x000fe20000000000 */
[----:B------:R-:W-:Y:S05]  /*37a0*/  EXIT ;  /* 0x000000000000794d */ /* 0x000fea0003800000 */
.L_x_47:
[----:B------:R-:W-:-:S09]  /*37b0*/  UISETP.NE.OR UP2, UPT, UR8, 0x3, !UP2 ;  /* 0x000000030800788c */ /* 0x000fd2000d745670 */
[----:B------:R-:W-:Y:S05]  /*37c0*/  BRA.U UP2, `(.L_x_66) ;  /* 0x0000001102087547 */ /* 0x000fea000b800000 */
[----:B------:R-:W1:Y:S01]  /*37d0*/  LDC R0, c[0x0][0xb30] ;  /* 0x0002cc00ff007b82 */ /* 0x000e620000000800 */
[----:B------:R-:W2:Y:S01]  /*37e0*/  LDCU.64 UR8, c[0x0][0x888] ;  /* 0x00011100ff0877ac */ /* 0x000ea20008000a00 */
[----:B------:R-:W-:Y:S02]  /*37f0*/  HFMA2 R27, -RZ, RZ, 0, 0 ;  /* 0x00000000ff1b7431 */ /* 0x000fe400000001ff */
[----:B------:R-:W-:Y:S01]  /*3800*/  IMAD.MOV.U32 R29, RZ, RZ, 0x1 ;  /* 0x00000001ff1d7424 */ /* 0x000fe200078e00ff */
[----:B------:R-:W-:Y:S01]  /*3810*/  MOV R25, 0x2000 ;  /* 0x0000200000197802 */ /* 0x000fe20000000f00 */
[----:B------:R-:W4:Y:S01]  /*3820*/  LDCU.64 UR4, c[0x0][0x890] ;  /* 0x00011200ff0477ac */ /* 0x000f220008000a00 */
[----:B------:R-:W-:Y:S01]  /*3830*/  IMAD.MOV.U32 R28, RZ, RZ, RZ ;  /* 0x000000ffff1c7224 */ /* 0x000fe200078e00ff */
[----:B------:R-:W3:Y:S01]  /*3840*/  LDC R24, c[0x0][0x370] ;  /* 0x0000dc00ff187b82 */ /* 0x000ee20000000800 */
[----:B------:R-:W-:Y:S01]  /*3850*/  UMOV UR7, 0x400 ;  /* 0x0000040000077882 */ /* 0x000fe20000000000 */
[----:B------:R-:W-:-:S02]  /*3860*/  UPLOP3.LUT UP1, UPT, UPT, UPT, UPT, 0x40, 0x4 ;  /* 0x000000000004789c */ /* 0x000fc40003f2e870 */
[----:B------:R-:W-:-:S04]  /*3870*/  ULEA UR7, UR37, UR7, 0x18 ;  /* 0x0000000725077291 */ /* 0x000fc8000f8ec0ff */
[----:B------:R-:W3:Y:S01]  /*3880*/  LDC R3, c[0x0][0xb0c] ;  /* 0x0002c300ff037b82 */ /* 0x000ee20000000800 */
[----:B------:R-:W-:Y:S02]  /*3890*/  UIADD3 UR13, UPT, UPT, UR7, 0x48, URZ ;  /* 0x00000048070d7890 */ /* 0x000fe4000fffe0ff */
[----:B--2---:R-:W-:Y:S02]  /*38a0*/  UISETP.NE.U32.AND UP2, UPT, UR8, URZ, UPT ;  /* 0x000000ff0800728c */ /* 0x004fe4000bf45070 */
[----:B------:R-:W-:Y:S02]  /*38b0*/  UIADD3 UR33, UPT, UPT, UR7, 0x30, URZ ;  /* 0x0000003007217890 */ /* 0x000fe4000fffe0ff */
[----:B----4-:R-:W-:Y:S01]  /*38c0*/  UISETP.NE.U32.AND UP3, UPT, UR4, URZ, UPT ;  /* 0x000000ff0400728c */ /* 0x010fe2000bf65070 */
[----:B------:R-:W2:Y:S01]  /*38d0*/  LDC R18, c[0x0][0xb20] ;  /* 0x0002c800ff127b82 */ /* 0x000ea20000000800 */
[----:B-1----:R-:W-:Y:S01]  /*38e0*/  ISETP.NE.AND P1, PT, R0, 0x1, PT ;  /* 0x000000010000780c */ /* 0x002fe20003f25270 */
[----:B------:R-:W-:-:S02]  /*38f0*/  UISETP.NE.AND.EX UP2, UPT, UR9, URZ, UPT, UP2 ;  /* 0x000000ff0900728c */ /* 0x000fc4000bf45320 */
[----:B------:R-:W-:Y:S02]  /*3900*/  UIADD3 UR25, UPT, UPT, UR7, 0x38, URZ ;  /* 0x0000003807197890 */ /* 0x000fe4000fffe0ff */
[----:B------:R-:W-:Y:S02]  /*3910*/  UIADD3 UR17, UPT, UPT, UR7, 0x40, URZ ;  /* 0x0000004007117890 */ /* 0x000fe4000fffe0ff */
[----:B------:R-:W1:Y:S01]  /*3920*/  LDC.64 R30, c[0x0][0x348] ;  /* 0x0000d200ff1e7b82 */ /* 0x000e620000000a00 */
[----:B------:R-:W-:Y:S02]  /*3930*/  UPRMT UR13, UR37, 0x654, UR13 ;  /* 0x00000654250d7896 */ /* 0x000fe4000800000d */
[----:B------:R-:W-:-:S05]  /*3940*/  UISETP.NE.AND.EX UP3, UPT, UR5, URZ, UPT, UP3 ;  /* 0x000000ff0500728c */ /* 0x000fca000bf65330 */
[----:B------:R-:W4:Y:S08]  /*3950*/  LDC.64 R16, c[0x0][0xb10] ;  /* 0x0002c400ff107b82 */ /* 0x000f300000000a00 */
[----:B------:R-:W1:Y:S08]  /*3960*/  LDC.64 R6, c[0x0][0xb18] ;  /* 0x0002c600ff067b82 */ /* 0x000e700000000a00 */
[----:B------:R-:W1:Y:S08]  /*3970*/  LDC.64 R4, c[0x0][0xb28] ;  /* 0x0002ca00ff047b82 */ /* 0x000e700000000a00 */
[----:B--23--:R-:W1:Y:S02]  /*3980*/  LDC R19, c[0x0][0x374] ;  /* 0x0000dd00ff137b82 */ /* 0x00ce640000000800 */
.L_x_77:
[C---:B------:R-:W-:Y:S02]  /*3990*/  LEA R0, R28.reuse, UR7, 0x3 ;  /* 0x000000071c007c11 */ /* 0x040fe4000f8e18ff */
[----:B------:R-:W-:Y:S02]  /*39a0*/  SHF.L.U32 R2, R27, 0x1f, RZ ;  /* 0x0000001f1b027819 */ /* 0x000fe400000006ff */
[----:B------:R-:W-:Y:S02]  /*39b0*/  LEA R20, R28, UR7, 0x4 ;  /* 0x000000071c147c11 */ /* 0x000fe4000f8e20ff */
[----:B--2---:R-:W2:Y:S02]  /*39c0*/  SYNCS.PHASECHK.TRANS64.TRYWAIT P0, [R0+URZ+0x80], R2 ;  /* 0x00008002000075a7 */ /* 0x004ea400080011ff */
[----:B--2---:R-:W-:Y:S05]  /*39d0*/  @!P0 BRA `(.L_x_67) ;  /* 0x0000005400cc8947 */ /* 0x004fea0003800000 */
.L_x_155:
[----:B------:R-:W-:Y:S01]  /*39e0*/  ISETP.GE.AND P0, PT, R40, 0x1, PT ;  /* 0x000000012800780c */ /* 0x000fe20003f06270 */
[----:B------:R-:W3:Y:S01]  /*39f0*/  LDS.128 R20, [R20+0x110] ;  /* 0x0001100014147984 */ /* 0x000ee20000000c00 */
[----:B--2---:R-:W-:Y:S01]  /*3a00*/  VIADD R0, R0, 0x90 ;  /* 0x0000009000007836 */ /* 0x004fe20000000000 */
[----:B------:R-:W-:Y:S01]  /*3a10*/  @!PT LDS RZ, [RZ] ;  /* 0x00000000fffff984 */ /* 0x000fe20000000800 */
[----:B------:R-:W-:Y:S01]  /*3a20*/  @!PT LDS RZ, [RZ] ;  /* 0x00000000fffff984 */ /* 0x000fe20000000800 */
[----:B------:R-:W-:Y:S01]  /*3a30*/  @!PT LDS RZ, [RZ] ;  /* 0x00000000fffff984 */ /* 0x000fe20000000800 */
[----:B------:R-:W-:Y:S01]  /*3a40*/  @!PT LDS RZ, [RZ] ;  /* 0x00000000fffff984 */ /* 0x000fe20000000800 */
[----:B------:R2:W-:Y:S06]  /*3a50*/  MEMBAR.ALL.CTA ;  /* 0x0000000000007992 */ /* 0x0005ec0000008000 */
[----:B--2---:R-:W2:Y:S01]  /*3a60*/  FENCE.VIEW.ASYNC.S ;  /* 0x00000000000073c6 */ /* 0x004ea20000000000 */
[----:B------:R-:W-:Y:S04]  /*3a70*/  PRMT R0, RZ, 0x654, R0 ;  /* 0x00000654ff007816 */ /* 0x000fe80000000000 */
[----:B--2---:R2:W-:Y:S01]  /*3a80*/  SYNCS.ARRIVE.TRANS64.RED.A1T0 RZ, [R0+URZ], RZ ;  /* 0x000000ff00ff79a7 */ /* 0x0045e200081004ff */
[----:B---3--:R-:W-:Y:S11]  /*3a90*/  LOP3.LUT P3, RZ, R22, 0x1, RZ, 0xc0, !PT ;  /* 0x0000000116ff7812 */ /* 0x008ff6000786c0ff */
[----:B------:R-:W-:Y:S02]  /*3aa0*/  @!UPT UIADD3 URZ, UPT, UPT, URZ, URZ, URZ ;  /* 0x000000fffffff290 */ /* 0x000fe4000fffe0ff */
[----:B------:R-:W-:Y:S02]  /*3ab0*/  @P3 MOV R11, R20 ;  /* 0x00000014000b3202 */ /* 0x000fe40000000f00 */
[----:B------:R-:W-:Y:S01]  /*3ac0*/  @P3 LOP3.LUT R10, R21, 0xffff, RZ, 0xc0, !PT ;  /* 0x0000ffff150a3812 */ /* 0x000fe200078ec0ff */
[----:B--2---:R-:W-:Y:S06]  /*3ad0*/  @!P0 BRA `(.L_x_68) ;  /* 0x0000000000a48947 */ /* 0x004fec0003800000 */
[-C--:B-1----:R-:W-:Y:S01]  /*3ae0*/  IMAD.HI.U32 R0, R19, R7.reuse, RZ ;  /* 0x0000000713007227 */ /* 0x082fe200078e00ff */
[----:B------:R-:W-:Y:S02]  /*3af0*/  ISETP.NE.AND P0, PT, R6, 0x1, PT ;  /* 0x000000010600780c */ /* 0x000fe40003f05270 */
[----:B------:R-:W-:Y:S01]  /*3b00*/  ISETP.NE.AND P2, PT, R40, 0x1, PT ;  /* 0x000000012800780c */ /* 0x000fe20003f45270 */
[----:B----4-:R-:W-:Y:S01]  /*3b10*/  IMAD.HI.U32 R9, R24, R16, RZ ;  /* 0x0000001018097227 */ /* 0x010fe200078e00ff */
[----:B------:R-:W-:Y:S02]  /*3b20*/  SHF.R.U32.HI R0, RZ, R18, R0 ;  /* 0x00000012ff007219 */ /* 0x000fe40000011600 */
[----:B------:R-:W-:Y:S01]  /*3b30*/  ISETP.NE.AND P4, PT, R3, 0x1, PT ;  /* 0x000000010300780c */ /* 0x000fe20003f85270 */
[----:B------:R-:W-:Y:S01]  /*3b40*/  IMAD.HI.U32 R13, R10, R7, RZ ;  /* 0x000000070a0d7227 */ /* 0x000fe200078e00ff */
[----:B------:R-:W-:Y:S02]  /*3b50*/  SHF.R.U32.HI R9, RZ, R17, R9 ;  /* 0x00000011ff097219 */ /* 0x000fe40000011609 */
[----:B------:R-:W-:Y:S01]  /*3b60*/  SEL R0, R19, R0, !P0 ;  /* 0x0000000013007207 */ /* 0x000fe20004000000 */
[----:B------:R-:W-:Y:S01]  /*3b70*/  IMAD.HI.U32 R12, R11, R16, RZ ;  /* 0x000000100b0c7227 */ /* 0x000fe200078e00ff */
[----:B------:R-:W-:Y:S03]  /*3b80*/  SEL R9, R24, R9, !P4 ;  /* 0x0000000918097207 */ /* 0x000fe60006000000 */
[-C--:B------:R-:W-:Y:S01]  /*3b90*/  IMAD.HI.U32 R8, R0, R4.reuse, RZ ;  /* 0x0000000400087227 */ /* 0x080fe200078e00ff */
[----:B------:R-:W-:Y:S03]  /*3ba0*/  SHF.R.U32.HI R12, RZ, R17, R12 ;  /* 0x00000011ff0c7219 */ /* 0x000fe6000001160c */
[----:B------:R-:W-:Y:S01]  /*3bb0*/  IMAD.HI.U32 R2, R9, R4, RZ ;  /* 0x0000000409027227 */ /* 0x000fe200078e00ff */
[-C--:B------:R-:W-:Y:S02]  /*3bc0*/  @P2 SHF.R.U32.HI R0, RZ, R5.reuse, R8 ;  /* 0x00000005ff002219 */ /* 0x080fe40000011608 */
[----:B------:R-:W-:Y:S02]  /*3bd0*/  SHF.R.U32.HI R8, RZ, R18, R13 ;  /* 0x00000012ff087219 */ /* 0x000fe4000001160d */
[----:B------:R-:W-:Y:S01]  /*3be0*/  @P2 SHF.R.U32.HI R9, RZ, R5, R2 ;  /* 0x00000005ff092219 */ /* 0x000fe20000011602 */
[----:B------:R-:W-:Y:S01]  /*3bf0*/  IMAD R0, R40, R0, RZ ;  /* 0x0000000028007224 */ /* 0x000fe200078e02ff */
[----:B------:R-:W-:Y:S02]  /*3c00*/  SEL R8, R10, R8, !P0 ;  /* 0x000000080a087207 */ /* 0x000fe40004000000 */
[----:B------:R-:W-:Y:S01]  /*3c10*/  SEL R2, R11, R12, !P4 ;  /* 0x0000000c0b027207 */ /* 0x000fe20006000000 */
[----:B------:R-:W-:Y:S01]  /*3c20*/  IMAD R12, R40, R9, RZ ;  /* 0x00000009280c7224 */ /* 0x000fe200078e02ff */
[C---:B------:R-:W-:Y:S01]  /*3c30*/  ISETP.GE.AND P0, PT, R8.reuse, R0, PT ;  /* 0x000000000800720c */ /* 0x040fe20003f06270 */
[----:B------:R-:W-:Y:S03]  /*3c40*/  IMAD.HI.U32 R0, R8, R4, RZ ;  /* 0x0000000408007227 */ /* 0x000fe600078e00ff */
[----:B------:R-:W-:Y:S02]  /*3c50*/  ISETP.GE.OR P0, PT, R2, R12, P0 ;  /* 0x0000000c0200720c */ /* 0x000fe40000706670 */
[-C--:B------:R-:W-:Y:S04]  /*3c60*/  SHF.R.U32.HI R0, RZ, R5.reuse, R0 ;  /* 0x00000005ff007219 */ /* 0x080fe80000011600 */
[----:B------:R-:W-:Y:S05]  /*3c70*/  SEL R13, R8, R0, !P2 ;  /* 0x00000000080d7207 */ /* 0x000fea0005000000 */
[----:B------:R-:W-:Y:S02]  /*3c80*/  IMAD.MOV R12, RZ, RZ, -R13 ;  /* 0x000000ffff0c7224 */ /* 0x000fe400078e0a0d */
[----:B------:R-:W-:Y:S04]  /*3c90*/  @!P0 IMAD.HI.U32 R0, R2, R4, RZ ;  /* 0x0000000402008227 */ /* 0x000fe800078e00ff */
[----:B------:R-:W-:Y:S01]  /*3ca0*/  IMAD R12, R40, R12, R8 ;  /* 0x0000000c280c7224 */ /* 0x000fe200078e0208 */
[----:B------:R-:W-:Y:S04]  /*3cb0*/  @!P0 SHF.R.U32.HI R0, RZ, R5, R0 ;  /* 0x00000005ff008219 */ /* 0x000fe80000011600 */
[----:B------:R-:W-:Y:S04]  /*3cc0*/  @!P0 SEL R0, R2, R0, !P2 ;  /* 0x0000000002008207 */ /* 0x000fe80005000000 */
[----:B------:R-:W-:Y:S01]  /*3cd0*/  @!P0 IADD3 R13, PT, PT, R13, -R0, RZ ;  /* 0x800000000d0d8210 */ /* 0x000fe20007ffe0ff */
[----:B------:R-:W-:Y:S01]  /*3ce0*/  @!P0 IMAD R0, R9, R12, R0 ;  /* 0x0000000c09008224 */ /* 0x000fe200078e0200 */
[----:B------:R-:W-:Y:S01]  /*3cf0*/  IADD3 R9, PT, PT, -R8, RZ, RZ ;  /* 0x000000ff08097210 */ /* 0x000fe20007ffe1ff */
[--C-:B------:R-:W-:Y:S02]  /*3d00*/  IMAD.MOV R12, RZ, RZ, -R2.reuse ;  /* 0x000000ffff0c7224 */ /* 0x100fe400078e0a02 */
[----:B------:R-:W-:Y:S02]  /*3d10*/  @!P0 IMAD R8, R13, R40, R2 ;  /* 0x000000280d088224 */ /* 0x000fe400078e0202 */
[----:B------:R-:W-:Y:S02]  /*3d20*/  @!P0 IMAD.MOV.U32 R2, RZ, RZ, R0 ;  /* 0x000000ffff028224 */ /* 0x000fe400078e0000 */
[----:B------:R-:W-:Y:S02]  /*3d30*/  IMAD R11, R3, R12, R11 ;  /* 0x0000000c030b7224 */ /* 0x000fe400078e020b */
[----:B------:R-:W-:Y:S02]  /*3d40*/  IMAD R10, R6, R9, R10 ;  /* 0x00000009060a7224 */ /* 0x000fe400078e020a */
[----:B------:R-:W-:Y:S02]  /*3d50*/  IMAD R11, R2, R3, R11 ;  /* 0x00000003020b7224 */ /* 0x000fe400078e020b */
[----:B------:R-:W-:Y:S02]  /*3d60*/  IMAD R10, R8, R6, R10 ;  /* 0x00000006080a7224 */ /* 0x000fe400078e020a */
.L_x_68:
[----:B------:R-:W-:Y:S05]  /*3d70*/  BRA.U UP1, `(.L_x_69) ;  /* 0x0000000101107547 */ /* 0x000fea000b800000 */
[----:B------:R-:W-:Y:S04]  /*3d80*/  MOV R2, UR6 ;  /* 0x0000000600027c02 */ /* 0x000fe80008000f00 */
[----:B------:R-:W-:Y:S04]  /*3d90*/  SHF.L.U32 R2, R2, 0x1f, RZ ;  /* 0x0000001f02027819 */ /* 0x000fe800000006ff */
[----:B------:R-:W2:Y:S02]  /*3da0*/  SYNCS.PHASECHK.TRANS64.TRYWAIT P0, [UR7+0x78], R2 ;  /* 0x00007802ff0075a7 */ /* 0x000ea40008001107 */
[----:B--2---:R-:W-:Y:S05]  /*3db0*/  @!P0 BRA `(.L_x_70) ;  /* 0x0000005000e88947 */ /* 0x004fea0003800000 */
.L_x_69:
[----:B------:R-:W-:Y:S02]  /*3dc0*/  R2UR UR35, R15 ;  /* 0x000000000f2372ca */ /* 0x000fe400000e0000 */
[----:B------:R-:W-:Y:S02]  /*3dd0*/  R2UR UR34, R14 ;  /* 0x000000000e2272ca */ /* 0x000fe400000e0000 */
[----:B------:R-:W-:Y:S02]  /*3de0*/  ISETP.NE.U32.AND P2, PT, RZ, UR4, PT ;  /* 0x00000004ff007c0c */ /* 0x000fe4000bf45070 */
[----:B------:R-:W-:Y:S02]  /*3df0*/  SHF.L.U32 R14, R29, 0x1f, RZ ;  /* 0x0000001f1d0e7819 */ /* 0x000fe400000006ff */
[----:B------:R-:W-:Y:S05]  /*3e00*/  ISETP.NE.AND.EX P2, PT, RZ, UR5, PT, P2 ;  /* 0x00000005ff007c0c */ /* 0x000fea000bf45320 */
[----:B------:R-:W-:Y:S02]  /*3e10*/  USHF.L.U32 UR35, UR35, 0x7, URZ ;  /* 0x0000000723237899 */ /* 0x000fe400080006ff */
[----:B------:R-:W-:Y:S01]  /*3e20*/  USHF.L.U32 UR34, UR34, 0x7, URZ ;  /* 0x0000000722227899 */ /* 0x000fe200080006ff */
[----:B------:R-:W-:Y:S11]  /*3e30*/  BRA.U !UP3, `(.L_x_71) ;  /* 0x000000010b347547 */ /* 0x000ff6000b800000 */
[----:B------:R-:W-:Y:S01]  /*3e40*/  UPLOP3.LUT UP0, UPT, UPT, UPT, UP2, 0x80, 0x8 ;  /* 0x000000000008789c */ /* 0x000fe20003f0f020 */
[----:B--2---:R-:W-:Y:S02]  /*3e50*/  HFMA2 R0, -RZ, RZ, 0, 5.9604644775390625e-08 ;  /* 0x00000001ff007431 */ /* 0x004fe400000001ff */
[----:B------:R-:W-:Y:S03]  /*3e60*/  IMAD.MOV.U32 R88, RZ, RZ, 0x1 ;  /* 0x00000001ff587424 */ /* 0x000fe600078e00ff */
[----:B------:R-:W-:Y:S05]  /*3e70*/  PLOP3.LUT P0, PT, PT, PT, UP0, 0x80, 0x8 ;  /* 0x000000000008781c */ /* 0x000fea0003f0f008 */
[----:B------:R-:W2:Y:S01]  /*3e80*/  @UP0 LDCU.64 UR10, c[0x0][0x888] ;  /* 0x00011100ff0a07ac */ /* 0x000ea20008000a00 */
[----:B------:R-:W-:Y:S07]  /*3e90*/  @UP0 UIMAD UR8, UR36, UR4, URZ ;  /* 0x00000004240802a4 */ /* 0x000fee000f8e02ff */
[----:B------:R-:W-:Y:S01]  /*3ea0*/  @!P0 PRMT R88, R0, 0x7610, R88 ;  /* 0x0000761000588816 */ /* 0x000fe20000000058 */
[----:B--2---:R-:W-:Y:S03]  /*3eb0*/  @UP0 UIMAD.WIDE UR10, UR8, 0x4, UR10 ;  /* 0x00000004080a08a5 */ /* 0x004fe6000f8e020a */
[----:B------:R-:W2:Y:S03]  /*3ec0*/  @!UP0 LDCU UR8, c[0x0][0x880] ;  /* 0x00011000ff0887ac */ /* 0x000ea60008000800 */
[----:B------:R-:W-:Y:S01]  /*3ed0*/  IMAD.U32 R8, RZ, RZ, UR10 ;  /* 0x0000000aff087e24 */ /* 0x000fe2000f8e00ff */
[----:B------:R-:W-:Y:S05]  /*3ee0*/  MOV R9, UR11 ;  /* 0x0000000b00097c02 */ /* 0x000fea0008000f00 */
[----:B-----5:R3:W5:Y:S02]  /*3ef0*/  @P0 LDG.E R49, desc[UR46][R8.64] ;  /* 0x0000002e08310981 */ /* 0x020764000c1e1900 */
[----:B--23--:R-:W-:Y:S07]  /*3f00*/  @!P0 IMAD.U32 R49, RZ, RZ, UR8 ;  /* 0x00000008ff318e24 */ /* 0x00cfee000f8e00ff */
.L_x_71:
[----:B-----5:R-:W-:Y:S01]  /*3f10*/  @!P2 FSETP.EQ.AND P0, PT, R49, RZ, PT ;  /* 0x000000ff3100a20b */ /* 0x020fe20003f02000 */
[----:B------:R-:W-:Y:S01]  /*3f20*/  @!UPT UIADD3 URZ, UPT, UPT, URZ, URZ, URZ ;  /* 0x000000fffffff290 */ /* 0x000fe2000fffe0ff */
[----:B------:R-:W-:Y:S11]  /*3f30*/  @!P2 BRA `(.L_x_72) ;  /* 0x000000000014a947 */ /* 0x000ff60003800000 */
[----:B------:R-:W-:Y:S02]  /*3f40*/  LOP3.LUT P2, RZ, R88, 0xff, RZ, 0xc0, !PT ;  /* 0x000000ff58ff7812 */ /* 0x000fe4000784c0ff */
[----:B------:R-:W-:Y:S04]  /*3f50*/  PLOP3.LUT P0, PT, PT, PT, UP0, 0x80, 0x8 ;  /* 0x000000000008781c */ /* 0x000fe80003f0f008 */
[----:B------:R-:W-:Y:S07]  /*3f60*/  PLOP3.LUT P0, PT, P0, PT, PT, 0x8, 0x80 ;  /* 0x000000000080781c */ /* 0x000fee000070e170 */
[----:B------:R-:W-:Y:S11]  /*3f70*/  @P2 FSETP.EQ.AND P0, PT, R49, RZ, PT ;  /* 0x000000ff3100220b */ /* 0x000ff60003f02000 */
[----:B------:R-:W-:Y:S02]  /*3f80*/  @!UPT UIADD3 URZ, UPT, UPT, URZ, URZ, URZ ;  /* 0x000000fffffff290 */ /* 0x000fe4000fffe0ff */
.L_x_72:
[----:B------:R-:W3:Y:S01]  /*3f90*/  SYNCS.PHASECHK.TRANS64.TRYWAIT P2, [UR7+0x50], R14 ;  /* 0x0000500eff0075a7 */ /* 0x000ee20008041107 */
[----:B------:R-:W-:Y:S04]  /*3fa0*/  ELECT P4, URZ, PT ;  /* 0x0000000000ff782f */ /* 0x000fe80003880000 */
[----:B------:R-:W-:Y:S11]  /*3fb0*/  PLOP3.LUT P4, PT, P0, P4, PT, 0xf2, 0x2f ;  /* 0x00000000002f781c */ /* 0x000ff60000789e72 */
[----:B------:R-:W-:Y:S02]  /*3fc0*/  @!UPT UIADD3 URZ, UPT, UPT, URZ, URZ, URZ ;  /* 0x000000fffffff290 */ /* 0x000fe4000fffe0ff */
[----:B-1----:R-:W-:Y:S05]  /*3fd0*/  @!P4 IADD3 R8, P0, PT, R30, 0x580, RZ ;  /* 0x000005801e08c810 */ /* 0x002fea0007f1e0ff */
[----:B--2---:R-:W-:Y:S01]  /*3fe0*/  @!P4 IMAD.X R2, RZ, RZ, R31, P0 ;  /* 0x000000ffff02c224 */ /* 0x004fe200000e061f */
[----:B---3--:R-:W-:Y:S07]  /*3ff0*/  @!P2 BRA `(.L_x_73) ;  /* 0x000000500070a947 */ /* 0x008fee0003800000 */
.L_x_158:
[----:B------:R-:W-:Y:S01]  /*4000*/  @!P4 R2UR UR8, R2 ;  /* 0x000000000208c2ca */ /* 0x000fe200000e0000 */
[----:B------:R-:W-:Y:S01]  /*4010*/  VOTEU.ALL UP1, P4 ;  /* 0x0000000000ff7886 */ /* 0x000fe20002020000 */
[----:B------:R-:W-:Y:S01]  /*4020*/  @!P4 R2UR UR9, R8 ;  /* 0x000000000809c2ca */ /* 0x000fe200000e0000 */
[----:B-1----:R-:W-:Y:S01]  /*4030*/  @!P4 IMAD.MOV.U32 R0, RZ, RZ, 0x2000 ;  /* 0x00002000ff00c424 */ /* 0x002fe200078e00ff */
[----:B------:R-:W-:Y:S01]  /*4040*/  UMOV UR10, 0x0 ;  /* 0x00000000000a7882 */ /* 0x000fe20000000000 */
[----:B------:R-:W-:Y:S01]  /*4050*/  UMOV UR11, 0x10000000 ;  /* 0x10000000000b7882 */ /* 0x000fe20000000000 */
[----:B------:R-:W-:Y:S01]  /*4060*/  @!UP1 UIADD3 UR32, UPT, UPT, UR7, 0x200, URZ ;  /* 0x0000020007209890 */ /* 0x000fe2000fffe0ff */
[----:B------:R-:W-:Y:S06]  /*4070*/  VOTEU.ALL UP1, P4 ;  /* 0x0000000000ff7886 */ /* 0x000fec0002020000 */
[----:B------:R-:W-:Y:S01]  /*4080*/  IMAD.U32 R9, RZ, RZ, UR8 ;  /* 0x00000008ff097e24 */ /* 0x000fe2000f8e00ff */
[----:B------:R-:W-:Y:S01]  /*4090*/  UPRMT UR8, UR37, 0x654, UR33 ;  /* 0x0000065425087896 */ /* 0x000fe20008000021 */
[----:B------:R-:W-:Y:S03]  /*40a0*/  IMAD.U32 R8, RZ, RZ, UR9 ;  /* 0x00000009ff087e24 */ /* 0x000fe6000f8e00ff */
[----:B------:R-:W-:Y:S02]  /*40b0*/  @!P4 R2UR UR15, R9 ;  /* 0x00000000090fc2ca */ /* 0x000fe400000e0000 */
[----:B------:R-:W-:Y:S02]  /*40c0*/  @!P4 R2UR UR14, R8 ;  /* 0x00000000080ec2ca */ /* 0x000fe400000e0000 */
[----:B------:R-:W-:Y:S05]  /*40d0*/  @!P4 IADD3 R8, P0, PT, R30, 0x580, RZ ;  /* 0x000005801e08c810 */ /* 0x000fea0007f1e0ff */
[----:B------:R-:W-:Y:S06]  /*40e0*/  @!P4 IMAD.X R2, RZ, RZ, R31, P0 ;  /* 0x000000ffff02c224 */ /* 0x000fec00000e061f */
[----:B------:R1:W-:Y:S01]  /*40f0*/  @!UP1 UTMALDG.3D [UR32], [UR14], desc[UR10] ;  /* 0x00000a200e0095b4 */ /* 0x0003e20008011000 */
[----:B------:R1:W-:Y:S01]  /*4100*/  @!P4 SYNCS.ARRIVE.TRANS64.RED.A0TR RZ, [UR7+0x30], R0 ;  /* 0x00003000ffffc9a7 */ /* 0x0003e20008300407 */
[----:B------:R-:W-:Y:S01]  /*4110*/  SYNCS.ARRIVE.TRANS64.RED.A1T0 RZ, [UR8], RZ ;  /* 0x000000ffffff79a7 */ /* 0x000fe20008100408 */
[----:B------:R-:W2:Y:S02]  /*4120*/  SYNCS.PHASECHK.TRANS64.TRYWAIT P2, [UR7+0x58], R14 ;  /* 0x0000580eff0075a7 */ /* 0x000ea40008041107 */
[----:B-12---:R-:W-:Y:S05]  /*4130*/  @!P2 BRA `(.L_x_74) ;  /* 0x000000500038a947 */ /* 0x006fea0003800000 */
.L_x_160:
[----:B------:R-:W-:Y:S01]  /*4140*/  @!P4 R2UR UR8, R2 ;  /* 0x000000000208c2ca */ /* 0x000fe200000e0000 */
[----:B------:R-:W-:Y:S01]  /*4150*/  VOTEU.ALL UP1, P4 ;  /* 0x0000000000ff7886 */ /* 0x000fe20002020000 */
[----:B------:R-:W-:Y:S01]  /*4160*/  @!P4 R2UR UR9, R8 ;  /* 0x000000000809c2ca */ /* 0x000fe200000e0000 */
[----:B-1----:R-:W-:Y:S01]  /*4170*/  @!P4 IMAD.MOV.U32 R0, RZ, RZ, 0x2000 ;  /* 0x00002000ff00c424 */ /* 0x002fe200078e00ff */
[----:B------:R-:W-:Y:S01]  /*4180*/  UMOV UR10, 0x0 ;  /* 0x00000000000a7882 */ /* 0x000fe20000000000 */
[----:B------:R-:W-:Y:S01]  /*4190*/  UMOV UR11, 0x10000000 ;  /* 0x10000000000b7882 */ /* 0x000fe20000000000 */
[----:B------:R-:W-:Y:S02]  /*41a0*/  @!UP1 UIADD3 UR26, UPT, UPT, UR34, 0x20, URZ ;  /* 0x00000020221a9890 */ /* 0x000fe4000fffe0ff */
[----:B------:R-:W-:Y:S01]  /*41b0*/  @!UP1 UIADD3 UR24, UPT, UPT, UR7, 0x2200, URZ ;  /* 0x0000220007189890 */ /* 0x000fe2000fffe0ff */
[----:B------:R-:W-:Y:S01]  /*41c0*/  VOTEU.ALL UP1, P4 ;  /* 0x0000000000ff7886 */ /* 0x000fe20002020000 */
[----:B------:R-:W-:Y:S01]  /*41d0*/  UMOV UR27, UR35 ;  /* 0x00000023001b7c82 */ /* 0x000fe20008000000 */
[----:B------:R-:W-:Y:S02]  /*41e0*/  UMOV UR28, UR36 ;  /* 0x00000024001c7c82 */ /* 0x000fe40008000000 */
        /* <DEDUP_REMOVED lines=12> */
.L_x_162:
[----:B------:R-:W2:Y:S01]  /*42b0*/  LDC.64 R12, c[0x0][0xb18] ;  /* 0x0002c600ff0c7b82 */ /* 0x000ea20000000a00 */
[----:B------:R-:W-:Y:S01]  /*42c0*/  @!P4 R2UR UR8, R2 ;  /* 0x000000000208c2ca */ /* 0x000fe200000e0000 */
[----:B------:R-:W-:Y:S01]  /*42d0*/  VOTEU.ALL UP1, P4 ;  /* 0x0000000000ff7886 */ /* 0x000fe20002020000 */
[----:B------:R-:W-:Y:S01]  /*42e0*/  @!P4 R2UR UR9, R8 ;  /* 0x000000000809c2ca */ /* 0x000fe200000e0000 */
[----:B-1----:R-:W-:Y:S01]  /*42f0*/  @!P4 IMAD.MOV.U32 R0, RZ, RZ, 0x2000 ;  /* 0x00002000ff00c424 */ /* 0x002fe200078e00ff */
[----:B------:R-:W-:Y:S03]  /*4300*/  UMOV UR10, 0x0 ;  /* 0x00000000000a7882 */ /* 0x000fe60000000000 */
[----:B------:R-:W1:Y:S01]  /*4310*/  @!P1 LDC R2, c[0x0][0xb0c] ;  /* 0x0002c300ff029b82 */ /* 0x000e620000000800 */
[----:B------:R-:W-:Y:S01]  /*4320*/  @!UP1 UIADD3 UR18, UPT, UPT, UR34, 0x40, URZ ;  /* 0x0000004022129890 */ /* 0x000fe2000fffe0ff */
[----:B------:R-:W-:Y:S01]  /*4330*/  @P3 SHF.R.U32.HI R26, RZ, 0x10, R21 ;  /* 0x00000010ff1a3819 */ /* 0x000fe20000011615 */
[----:B------:R-:W-:Y:S01]  /*4340*/  @!UP1 UIADD3 UR16, UPT, UPT, UR7, 0x4200, URZ ;  /* 0x0000420007109890 */ /* 0x000fe2000fffe0ff */
[----:B------:R-:W-:Y:S01]  /*4350*/  VIADD R28, R28, 0x1 ;  /* 0x000000011c1c7836 */ /* 0x000fe20000000000 */
[----:B------:R-:W-:Y:S01]  /*4360*/  VOTEU.ALL UP1, P4 ;  /* 0x0000000000ff7886 */ /* 0x000fe20002020000 */
[----:B------:R-:W-:Y:S01]  /*4370*/  UMOV UR11, 0x10000000 ;  /* 0x10000000000b7882 */ /* 0x000fe20000000000 */
[----:B------:R-:W-:Y:S01]  /*4380*/  UMOV UR19, UR35 ;  /* 0x0000002300137c82 */ /* 0x000fe20008000000 */
[----:B------:R-:W-:Y:S01]  /*4390*/  IMAD.U32 R9, RZ, RZ, UR8 ;  /* 0x00000008ff097e24 */ /* 0x000fe2000f8e00ff */
[----:B------:R-:W-:Y:S01]  /*43a0*/  UMOV UR20, UR36 ;  /* 0x0000002400147c82 */ /* 0x000fe20008000000 */
[----:B------:R-:W-:Y:S01]  /*43b0*/  IMAD.U32 R8, RZ, RZ, UR9 ;  /* 0x00000009ff087e24 */ /* 0x000fe2000f8e00ff */
[----:B------:R-:W-:Y:S02]  /*43c0*/  UPRMT UR8, UR37, 0x654, UR17 ;  /* 0x0000065425087896 */ /* 0x000fe40008000011 */
[----:B------:R-:W-:Y:S02]  /*43d0*/  @!P4 R2UR UR15, R9 ;  /* 0x00000000090fc2ca */ /* 0x000fe400000e0000 */
[----:B------:R-:W-:Y:S02]  /*43e0*/  @!P4 R2UR UR14, R8 ;  /* 0x00000000080ec2ca */ /* 0x000fe400000e0000 */
[----:B------:R-:W3:Y:S11]  /*43f0*/  LDC.64 R8, c[0x0][0xb10] ;  /* 0x0002c400ff087b82 */ /* 0x000ef60000000a00 */
[----:B------:R1:W-:Y:S01]  /*4400*/  @!UP1 UTMALDG.3D [UR16], [UR14], desc[UR10] ;  /* 0x00000a100e0095b4 */ /* 0x0003e20008011000 */
[----:B------:R5:W-:Y:S01]  /*4410*/  @!P4 SYNCS.ARRIVE.TRANS64.RED.A0TR RZ, [UR7+0x40], R0 ;  /* 0x00004000ffffc9a7 */ /* 0x000be20008300407 */
[C---:B---3--:R-:W-:Y:S01]  /*4420*/  @!P1 IMAD.HI.U32 R8, R11.reuse, R8, RZ ;  /* 0x000000080b089227 */ /* 0x048fe200078e00ff */
[----:B--2---:R-:W-:Y:S02]  /*4430*/  @!P1 ISETP.NE.AND P0, PT, R12, 0x1, PT ;  /* 0x000000010c00980c */ /* 0x004fe40003f05270 */
[----:B-1----:R-:W-:Y:S01]  /*4440*/  @!P1 ISETP.NE.AND P2, PT, R2, 0x1, PT ;  /* 0x000000010200980c */ /* 0x002fe20003f45270 */
[----:B------:R-:W-:Y:S01]  /*4450*/  SYNCS.ARRIVE.TRANS64.RED.A1T0 RZ, [UR8], RZ ;  /* 0x000000ffffff79a7 */ /* 0x000fe20008100408 */
[C---:B------:R-:W-:Y:S01]  /*4460*/  @!P1 IMAD.HI.U32 R13, R10.reuse, R13, RZ ;  /* 0x0000000d0a0d9227 */ /* 0x040fe200078e00ff */
[----:B------:R-:W-:Y:S04]  /*4470*/  @!P1 SHF.R.U32.HI R8, RZ, R9, R8 ;  /* 0x00000009ff089219 */ /* 0x000fe80000011608 */
[----:B------:R-:W-:Y:S01]  /*4480*/  @!P1 SEL R8, R11, R8, !P2 ;  /* 0x000000080b089207 */ /* 0x000fe20005000000 */
[----:B------:R-:W1:Y:S01]  /*4490*/  SYNCS.PHASECHK.TRANS64.TRYWAIT P5, [UR7+0x68], R14 ;  /* 0x0000680eff0075a7 */ /* 0x000e6200080a1107 */
[----:B-----5:R-:W2:Y:S02]  /*44a0*/  @!P1 LDC R0, c[0x0][0xb20] ;  /* 0x0002c800ff009b82 */ /* 0x020ea40000000800 */
[----:B--2---:R-:W-:Y:S04]  /*44b0*/  @!P1 SHF.R.U32.HI R0, RZ, R0, R13 ;  /* 0x00000000ff009219 */ /* 0x004fe8000001160d */
[----:B------:R-:W-:Y:S05]  /*44c0*/  @!P1 SEL R9, R10, R0, !P0 ;  /* 0x000000000a099207 */ /* 0x000fea0004000000 */
[----:B------:R-:W-:Y:S02]  /*44d0*/  @!P1 IMAD.IADD R0, R9, 0x1, -R8 ;  /* 0x0000000109009824 */ /* 0x000fe400078e0a08 */
[----:B------:R-:W-:Y:S02]  /*44e0*/  @!P1 IMAD.IADD R8, R8, 0x1, -R9 ;  /* 0x0000000108089824 */ /* 0x000fe400078e0a09 */
[----:B------:R-:W-:Y:S02]  /*44f0*/  @!P1 IMAD R11, R0, R2, R11 ;  /* 0x00000002000b9224 */ /* 0x000fe400078e020b */
[----:B------:R-:W-:Y:S01]  /*4500*/  @!P1 IMAD R10, R8, R12, R10 ;  /* 0x0000000c080a9224 */ /* 0x000fe200078e020a */
[----:B-1----:R-:W-:Y:S06]  /*4510*/  @!P5 BRA `(.L_x_76) ;  /* 0x0000004c0070d947 */ /* 0x002fec0003800000 */
.L_x_164:
[----:B------:R-:W-:Y:S01]  /*4520*/  @!P4 IADD3 R2, P0, PT, R30, 0x580, RZ ;  /* 0x000005801e02c810 */ /* 0x000fe20007f1e0ff */
[----:B------:R-:W-:Y:S01]  /*4530*/  VOTEU.ALL UP1, P4 ;  /* 0x0000000000ff7886 */ /* 0x000fe20002020000 */
[----:B------:R-:W-:Y:S01]  /*4540*/  UMOV UR18, 0x0 ;  /* 0x0000000000127882 */ /* 0x000fe20000000000 */
[----:B------:R-:W-:Y:S01]  /*4550*/  UMOV UR19, 0x10000000 ;  /* 0x1000000000137882 */ /* 0x000fe20000000000 */
[----:B------:R-:W-:Y:S01]  /*4560*/  @!P4 R2UR UR9, R2 ;  /* 0x000000000209c2ca */ /* 0x000fe200000e0000 */
[----:B-1----:R-:W-:Y:S01]  /*4570*/  @!P4 IMAD.X R0, RZ, RZ, R31, P0 ;  /* 0x000000ffff00c224 */ /* 0x002fe200000e061f */
[----:B------:R-:W-:Y:S01]  /*4580*/  @!UP1 UIADD3 UR10, UPT, UPT, UR34, 0x60, URZ ;  /* 0x00000060220a9890 */ /* 0x000fe2000fffe0ff */
[----:B------:R-:W-:Y:S01]  /*4590*/  ISETP.NE.AND P0, PT, R28, 0x2, PT ;  /* 0x000000021c00780c */ /* 0x000fe20003f05270 */
[----:B------:R-:W-:Y:S01]  /*45a0*/  UMOV UR11, UR35 ;  /* 0x00000023000b7c82 */ /* 0x000fe20008000000 */
[----:B------:R-:W-:Y:S01]  /*45b0*/  UMOV UR12, UR36 ;  /* 0x00000024000c7c82 */ /* 0x000fe20008000000 */
[----:B------:R-:W-:Y:S01]  /*45c0*/  @!P4 R2UR UR8, R0 ;  /* 0x000000000008c2ca */ /* 0x000fe200000e0000 */
[----:B------:R-:W-:Y:S01]  /*45d0*/  IMAD.IADD R14, R10, 0x1, R86 ;  /* 0x000000010a0e7824 */ /* 0x000fe200078e0256 */
[----:B------:R-:W-:Y:S01]  /*45e0*/  @P3 R2UR UR36, R26 ;  /* 0x000000001a2432ca */ /* 0x000fe200000e0000 */
[----:B------:R-:W-:Y:S01]  /*45f0*/  IMAD.IADD R15, R11, 0x1, R87 ;  /* 0x000000010b0f7824 */ /* 0x000fe200078e0257 */
[----:B------:R-:W-:Y:S02]  /*4600*/  SEL R0, RZ, 0x1, P0 ;  /* 0x00000001ff007807 */ /* 0x000fe40000000000 */
[----:B------:R-:W-:Y:S01]  /*4610*/  LOP3.LUT R29, R29, 0x1, RZ, 0x3c, !PT ;  /* 0x000000011d1d7812 */ /* 0x000fe200078e3cff */
[----:B------:R-:W-:Y:S01]  /*4620*/  IMAD.U32 R8, RZ, RZ, UR9 ;  /* 0x00000009ff087e24 */ /* 0x000fe2000f8e00ff */
[----:B------:R-:W-:Y:S01]  /*4630*/  @!UP1 UIADD3 UR9, UPT, UPT, UR7, 0x48, URZ ;  /* 0x0000004807099890 */ /* 0x000fe2000fffe0ff */
[----:B------:R-:W-:Y:S02]  /*4640*/  LOP3.LUT R27, R27, R0, RZ, 0x3c, !PT ;  /* 0x000000001b1b7212 */ /* 0x000fe400078e3cff */
[----:B------:R-:W-:Y:S02]  /*4650*/  SEL R28, R28, RZ, P0 ;  /* 0x000000ff1c1c7207 */ /* 0x000fe40000000000 */
[----:B------:R-:W-:Y:S01]  /*4660*/  IMAD.U32 R9, RZ, RZ, UR8 ;  /* 0x00000008ff097e24 */ /* 0x000fe2000f8e00ff */
[----:B------:R-:W-:Y:S01]  /*4670*/  @!P4 R2UR UR14, R8 ;  /* 0x00000000080ec2ca */ /* 0x000fe200000e0000 */
[----:B------:R-:W-:Y:S01]  /*4680*/  @!UP1 UIADD3 UR8, UPT, UPT, UR7, 0x6200, URZ ;  /* 0x0000620007089890 */ /* 0x000fe2000fffe0ff */
[----:B------:R-:W-:Y:S02]  /*4690*/  VOTEU.ALL UP1, P4 ;  /* 0x0000000000ff7886 */ /* 0x000fe40002020000 */
[----:B------:R-:W-:Y:S11]  /*46a0*/  @!P4 R2UR UR15, R9 ;  /* 0x00000000090fc2ca */ /* 0x000ff600000e0000 */
[----:B------:R-:W-:Y:S02]  /*46b0*/  @!UPT UIADD3 URZ, UPT, UPT, URZ, URZ, URZ ;  /* 0x000000fffffff290 */ /* 0x000fe4000fffe0ff */
[----:B------:R2:W-:Y:S01]  /*46c0*/  @!UP1 UTMALDG.3D [UR8], [UR14], desc[UR18] ;  /* 0x000012080e0095b4 */ /* 0x0005e20008011000 */
[----:B------:R2:W-:Y:S01]  /*46d0*/  @!P4 SYNCS.ARRIVE.TRANS64.RED.A0TR RZ, [UR7+0x48], R25 ;  /* 0x00004819ffffc9a7 */ /* 0x0005e20008300407 */
[----:B------:R-:W-:Y:S01]  /*46e0*/  UPLOP3.LUT UP1, UPT, UPT, UPT, UPT, 0x80, 0x8 ;  /* 0x000000000008789c */ /* 0x000fe20003f2f070 */
[----:B------:R-:W-:Y:S01]  /*46f0*/  SYNCS.ARRIVE.TRANS64.RED.A1T0 RZ, [UR13], RZ ;  /* 0x000000ffffff79a7 */ /* 0x000fe2000810040d */
[----:B------:R-:W-:Y:S09]  /*4700*/  @P3 BRA `(.L_x_77) ;  /* 0xfffffff000a03947 */ /* 0x000ff2000383ffff */
[----:B------:R-:W-:-:S04]  /*4710*/  SHF.L.U32 R2, R29, 0x1f, RZ ;  /* 0x0000001f1d027819 */ /* 0x000fc800000006ff */
[----:B------:R-:W1:Y:S02]  /*4720*/  SYNCS.PHASECHK.TRANS64.TRYWAIT P0, [UR7+0x50], R2 ;  /* 0x00005002ff0075a7 */ /* 0x000e640008001107 */
[----:B-1----:R-:W-:Y:S05]  /*4730*/  @!P0 BRA `(.L_x_78) ;  /* 0x0000004c00008947 */ /* 0x002fea0003800000 */
.L_x_166:
[----:B------:R-:W3:Y:S02]  /*4740*/  SYNCS.PHASECHK.TRANS64.TRYWAIT P0, [UR7+0x58], R2 ;  /* 0x00005802ff0075a7 */ /* 0x000ee40008001107 */
[----:B---3--:R-:W-:Y:S05]  /*4750*/  @!P0 BRA `(.L_x_79) ;  /* 0x0000004c00108947 */ /* 0x008fea0003800000 */
.L_x_168:
[----:B------:R-:W3:Y:S02]  /*4760*/  SYNCS.PHASECHK.TRANS64.TRYWAIT P0, [UR7+0x60], R2 ;  /* 0x00006002ff0075a7 */ /* 0x000ee40008001107 */
[----:B---3--:R-:W-:Y:S05]  /*4770*/  @!P0 BRA `(.L_x_80) ;  /* 0x0000004c00208947 */ /* 0x008fea0003800000 */
.L_x_170:
[----:B-1----:R-:W-:-:S07]  /*4780*/  MOV R0, UR7 ;  /* 0x0000000700007c02 */ /* 0x002fce0008000f00 */
.L_x_81:
[----:B-1----:R-:W-:-:S04]  /*4790*/  SHF.L.U32 R2, R29, 0x1f, RZ ;  /* 0x0000001f1d027819 */ /* 0x002fc800000006ff */
[----:B------:R1:W3:Y:S03]  /*47a0*/  SYNCS.PHASECHK.TRANS64.TRYWAIT P0, [R0+URZ+0x68], R2 ;  /* 0x00006802000075a7 */ /* 0x0002e600080011ff */
[----:B---3--:R-:W-:Y:S05]  /*47b0*/  @!P0 NANOSLEEP.SYNCS 0x989680 ;  /* 0x009896800000895d */ /* 0x008fea0003900000 */
[----:B------:R-:W3:Y:S02]  /*47c0*/  @!P0 SYNCS.PHASECHK.TRANS64 P0, [R0+URZ+0x68], R2 ;  /* 0x00006802000085a7 */ /* 0x000ee400080010ff */
[----:B--23--:R-:W-:Y:S05]  /*47d0*/  @P0 EXIT ;  /* 0x000000000000094d */ /* 0x00cfea0003800000 */
[----:B------:R-:W-:Y:S05]  /*47e0*/  BRA `(.L_x_81) ;  /* 0xfffffffc00e87947 */ /* 0x000fea000383ffff */
.L_x_66:
[----:B------:R-:W-:-:S06]  /*47f0*/  UISETP.GE.AND UP1, UPT, UR8, 0x4, UPT ;  /* 0x000000040800788c */ /* 0x000fcc000bf26270 */
[----:B------:R-:W-:-:S13]  /*4800*/  PLOP3.LUT P0, PT, PT, PT, UP1, 0x80, 0x8 ;  /* 0x000000000008781c */ /* 0x000fda0003f0f018 */
[----:B------:R-:W-:Y:S05]  /*4810*/  @!P0 EXIT ;  /* 0x000000000000894d */ /* 0x000fea0003800000 */
[----:B------:R-:W-:Y:S01]  /*4820*/  BAR.SYNC.DEFER_BLOCKING 0x6, 0xa0 ;  /* 0x0182800000007b1d */ /* 0x000fe20000010000 */
[C---:B------:R-:W-:Y:S01]  /*4830*/  IMAD.SHL.U32 R2, R101.reuse, 0x20, RZ ;  /* 0x0000002065027824 */ /* 0x040fe200078e00ff */
[C---:B------:R-:W-:Y:S01]  /*4840*/  SHF.L.U32 R46, R101.reuse, 0x10, RZ ;  /* 0x00000010652e7819 */ /* 0x040fe200000006ff */
[C---:B------:R-:W-:Y:S01]  /*4850*/  IMAD.SHL.U32 R100, R101.reuse, 0x4, RZ ;  /* 0x0000000465647824 */ /* 0x040fe200078e00ff */
[C---:B------:R-:W-:Y:S01]  /*4860*/  LOP3.LUT R102, R101.reuse, 0x60, RZ, 0xc0, !PT ;  /* 0x0000006065667812 */ /* 0x040fe200078ec0ff */
[----:B------:R-:W-:Y:S01]  /*4870*/  HFMA2 R97, -RZ, RZ, 0, 5.9604644775390625e-08 ;  /* 0x00000001ff617431 */ /* 0x000fe200000001ff */
[----:B------:R-:W-:Y:S02]  /*4880*/  UMOV UR48, 0x400 ;  /* 0x0000040000307882 */ /* 0x000fe40000000000 */
[----:B------:R-:W1:Y:S01]  /*4890*/  LDC R91, c[0x0][0x370] ;  /* 0x0000dc00ff5b7b82 */ /* 0x000e620000000800 */
[----:B------:R-:W-:Y:S01]  /*48a0*/  ULEA UR48, UR37, UR48, 0x18 ;  /* 0x0000003025307291 */ /* 0x000fe2000f8ec0ff */
[----:B------:R-:W-:Y:S01]  /*48b0*/  LOP3.LUT R3, R2, 0xc0, RZ, 0xc0, !PT ;  /* 0x000000c002037812 */ /* 0x000fe200078ec0ff */
[----:B------:R-:W-:Y:S01]  /*48c0*/  HFMA2 R95, -RZ, RZ, 0, 0 ;  /* 0x00000000ff5f7431 */ /* 0x000fe200000001ff */
[----:B------:R-:W-:Y:S01]  /*48d0*/  LOP3.LUT R99, R101, 0x2, RZ, 0xc0, !PT ;  /* 0x0000000265637812 */ /* 0x000fe200078ec0ff */
[----:B------:R-:W-:Y:S01]  /*48e0*/  UIADD3 UR4, UPT, UPT, UR48, 0x200, URZ ;  /* 0x0000020030047890 */ /* 0x000fe2000fffe0ff */
[----:B------:R-:W-:Y:S01]  /*48f0*/  LOP3.LUT R100, R3, 0x18, R100, 0xf8, !PT ;  /* 0x0000001803647812 */ /* 0x000fe200078ef864 */
[----:B------:R-:W-:Y:S01]  /*4900*/  IMAD.MOV.U32 R45, RZ, RZ, RZ ;  /* 0x000000ffff2d7224 */ /* 0x000fe200078e00ff */
[----:B------:R-:W2:Y:S01]  /*4910*/  LDC R42, c[0x0][0xb0c] ;  /* 0x0002c300ff2a7b82 */ /* 0x000ea20000000800 */
[----:B------:R-:W-:Y:S01]  /*4920*/  LOP3.LUT R46, R46, 0x600000, RZ, 0xc0, !PT ;  /* 0x006000002e2e7812 */ /* 0x000fe200078ec0ff */
[----:B------:R-:W-:Y:S01]  /*4930*/  IMAD.MOV.U32 R105, RZ, RZ, RZ ;  /* 0x000000ffff697224 */ /* 0x000fe200078e00ff */
[----:B------:R-:W-:Y:S01]  /*4940*/  LOP3.LUT R100, R100, 0xf20, R2, 0xf8, !PT ;  /* 0x00000f2064647812 */ /* 0x000fe200078ef802 */
[----:B------:R-:W-:Y:S01]  /*4950*/  IMAD.U32 R93, RZ, RZ, UR4 ;  /* 0x00000004ff5d7e24 */ /* 0x000fe2000f8e00ff */
[----:B------:R-:W-:Y:S01]  /*4960*/  LOP3.LUT R101, R101, 0x4, RZ, 0xc0, !PT ;  /* 0x0000000465657812 */ /* 0x000fe200078ec0ff */
[----:B------:R-:W4:Y:S01]  /*4970*/  LDCU.64 UR52, c[0x0][0x348] ;  /* 0x00006900ff3477ac */ /* 0x000f220008000a00 */
[----:B------:R-:W-:Y:S01]  /*4980*/  MOV R96, RZ ;  /* 0x000000ff00607202 */ /* 0x000fe20000000f00 */
[----:B------:R-:W1:Y:S01]  /*4990*/  LDC R89, c[0x0][0xb20] ;  /* 0x0002c800ff597b82 */ /* 0x000e620000000800 */
[----:B------:R-:W3:Y:S01]  /*49a0*/  LDS R0, [UR48+0x130] ;  /* 0x00013030ff007984 */ /* 0x000ee20008000800 */
[----:B------:R-:W-:Y:S01]  /*49b0*/  IMAD R100, R100, 0x2, R93 ;  /* 0x0000000264647824 */ /* 0x000fe200078e025d */
[----:B------:R-:W1:Y:S03]  /*49c0*/  LDCU.64 UR38, c[0x0][0x888] ;  /* 0x00011100ff2677ac */ /* 0x000e660008000a00 */
[--C-:B------:R-:W-:Y:S01]  /*49d0*/  IMAD R99, R99, -0x10, R100.reuse ;  /* 0xfffffff063637824 */ /* 0x100fe200078e0264 */
[----:B------:R-:W1:Y:S01]  /*49e0*/  LDCU.64 UR44, c[0x0][0x890] ;  /* 0x00011200ff2c77ac */ /* 0x000e620008000a00 */
[----:B------:R-:W1:Y:S01]  /*49f0*/  LDC R41, c[0x0][0xb30] ;  /* 0x0002cc00ff297b82 */ /* 0x000e620000000800 */
[----:B------:R-:W-:Y:S01]  /*4a00*/  IMAD R98, R101, -0x10, R100 ;  /* 0xfffffff065627824 */ /* 0x000fe200078e0264 */
[----:B------:R-:W-:Y:S01]  /*4a10*/  UMOV UR49, URZ ;  /* 0x000000ff00317c82 */ /* 0x000fe20008000000 */
[----:B------:R-:W-:-:S05]  /*4a20*/  UMOV UR51, URZ ;  /* 0x000000ff00337c82 */ /* 0x000fca0008000000 */
[----:B------:R-:W1:Y:S08]  /*4a30*/  LDC.64 R84, c[0x0][0xb10] ;  /* 0x0002c400ff547b82 */ /* 0x000e700000000a00 */
[----:B------:R-:W1:Y:S08]  /*4a40*/  LDC.64 R38, c[0x0][0xb18] ;  /* 0x0002c600ff267b82 */ /* 0x000e700000000a00 */
[----:B------:R-:W1:Y:S08]  /*4a50*/  LDC.64 R36, c[0x0][0xb28] ;  /* 0x0002ca00ff247b82 */ /* 0x000e700000000a00 */
[----:B------:R-:W1:Y:S01]  /*4a60*/  LDC.64 R82, c[0x0][0x8b0] ;  /* 0x00022c00ff527b82 */ /* 0x000e620000000a00 */
[----:B---3--:R-:W-:-:S07]  /*4a70*/  IMAD.IADD R46, R0, 0x1, R46 ;  /* 0x00000001002e7824 */ /* 0x008fce00078e022e */
[----:B------:R-:W3:Y:S08]  /*4a80*/  LDC.64 R80, c[0x0][0x8a8] ;  /* 0x00022a00ff507b82 */ /* 0x000ef00000000a00 */
[----:B--2-4-:R-:W1:Y:S02]  /*4a90*/  LDC R90, c[0x0][0x374] ;  /* 0x0000dd00ff5a7b82 */ /* 0x014e640000000800 */
.L_x_125:
[----:B------:R-:W-:Y:S02]  /*4aa0*/  LEA R0, R105, UR48, 0x3 ;  /* 0x0000003069007c11 */ /* 0x000fe4000f8e18ff */
[----:B------:R-:W-:Y:S02]  /*4ab0*/  SHF.L.U32 R2, R95, 0x1f, RZ ;  /* 0x0000001f5f027819 */ /* 0x000fe400000006ff */
[----:B-1----:R-:W-:Y:S02]  /*4ac0*/  LEA R16, R105, UR48, 0x4 ;  /* 0x0000003069107c11 */ /* 0x002fe4000f8e20ff */
[----:B------:R-:W2:Y:S02]  /*4ad0*/  SYNCS.PHASECHK.TRANS64.TRYWAIT P0, [R0+URZ+0x80], R2 ;  /* 0x00008002000075a7 */ /* 0x000ea400080011ff */
[----:B--23--:R-:W-:Y:S05]  /*4ae0*/  @!P0 BRA `(.L_x_82) ;  /* 0x00000048005c8947 */ /* 0x00cfea0003800000 */
.L_x_171:
[----:B------:R-:W4:Y:S01]  /*4af0*/  LDC.64 R10, c[0x0][0xb10] ;  /* 0x0002c400ff0a7b82 */ /* 0x000f220000000a00 */
[----:B------:R-:W3:Y:S01]  /*4b00*/  LDS.128 R16, [R16+0x110] ;  /* 0x0001100010107984 */ /* 0x000ee20000000c00 */
[----:B-1----:R-:W-:Y:S01]  /*4b10*/  ISETP.NE.AND P1, PT, R41, 0x1, PT ;  /* 0x000000012900780c */ /* 0x002fe20003f25270 */
[----:B--2---:R-:W-:Y:S01]  /*4b20*/  VIADD R0, R0, 0x90 ;  /* 0x0000009000007836 */ /* 0x004fe20000000000 */
[----:B------:R-:W-:Y:S04]  /*4b30*/  ISETP.GE.AND P0, PT, R40, 0x1, PT ;  /* 0x000000012800780c */ /* 0x000fe80003f06270 */
[----:B------:R-:W1:Y:S01]  /*4b40*/  LDC.64 R8, c[0x0][0xb18] ;  /* 0x0002c600ff087b82 */ /* 0x000e620000000a00 */
[----:B------:R-:W-:Y:S01]  /*4b50*/  PRMT R0, RZ, 0x654, R0 ;  /* 0x00000654ff007816 */ /* 0x000fe20000000000 */
[----:B------:R-:W-:Y:S01]  /*4b60*/  @!PT LDS RZ, [RZ] ;  /* 0x00000000fffff984 */ /* 0x000fe20000000800 */
[----:B------:R-:W-:Y:S01]  /*4b70*/  @!PT LDS RZ, [RZ] ;  /* 0x00000000fffff984 */ /* 0x000fe20000000800 */
[----:B------:R-:W-:Y:S01]  /*4b80*/  @!PT LDS RZ, [RZ] ;  /* 0x00000000fffff984 */ /* 0x000fe20000000800 */
[----:B------:R-:W-:Y:S01]  /*4b90*/  @!PT LDS RZ, [RZ] ;  /* 0x00000000fffff984 */ /* 0x000fe20000000800 */
[----:B------:R2:W-:Y:S06]  /*4ba0*/  MEMBAR.ALL.CTA ;  /* 0x0000000000007992 */ /* 0x0005ec0000008000 */
[----:B--2---:R-:W2:Y:S01]  /*4bb0*/  FENCE.VIEW.ASYNC.S ;  /* 0x00000000000073c6 */ /* 0x004ea20000000000 */
[----:B------:R-:W1:Y:S08]  /*4bc0*/  @!P1 LDC R12, c[0x0][0xb20] ;  /* 0x0002c800ff0c9b82 */ /* 0x000e700000000800 */
[----:B------:R-:W1:Y:S01]  /*4bd0*/  @!P1 LDC R7, c[0x0][0xb0c] ;  /* 0x0002c300ff079b82 */ /* 0x000e620000000800 */
[----:B--2---:R2:W-:Y:S01]  /*4be0*/  SYNCS.ARRIVE.TRANS64.RED.A1T0 RZ, [R0+URZ], RZ ;  /* 0x000000ff00ff79a7 */ /* 0x0045e200081004ff */
[----:B---3--:R-:W-:Y:S04]  /*4bf0*/  LOP3.LUT P4, RZ, R18, 0x1, RZ, 0xc0, !PT ;  /* 0x0000000112ff7812 */ /* 0x008fe8000788c0ff */
[----:B------:R-:W-:Y:S09]  /*4c00*/  P2R R103, PR, RZ, 0x10 ;  /* 0x00000010ff677803 */ /* 0x000ff20000000000 */
[----:B------:R-:W-:Y:S02]  /*4c10*/  @P4 MOV R44, R16 ;  /* 0x00000010002c4202 */ /* 0x000fe40000000f00 */
[----:B------:R-:W-:Y:S01]  /*4c20*/  @P4 LOP3.LUT R43, R17, 0xffff, RZ, 0xc0, !PT ;  /* 0x0000ffff112b4812 */ /* 0x000fe200078ec0ff */
[----:B--2-4-:R-:W-:Y:S06]  /*4c30*/  @!P0 BRA `(.L_x_83) ;  /* 0x0000000000a48947 */ /* 0x014fec0003800000 */
[----:B------:R-:W-:Y:S01]  /*4c40*/  IMAD.HI.U32 R0, R90, R39, RZ ;  /* 0x000000275a007227 */ /* 0x000fe200078e00ff */
[----:B------:R-:W-:Y:S02]  /*4c50*/  ISETP.NE.AND P0, PT, R38, 0x1, PT ;  /* 0x000000012600780c */ /* 0x000fe40003f05270 */
[----:B------:R-:W-:Y:S01]  /*4c60*/  ISETP.NE.AND P2, PT, R40, 0x1, PT ;  /* 0x000000012800780c */ /* 0x000fe20003f45270 */
[----:B------:R-:W-:Y:S01]  /*4c70*/  IMAD.HI.U32 R4, R91, R84, RZ ;  /* 0x000000545b047227 */ /* 0x000fe200078e00ff */
[----:B------:R-:W-:Y:S02]  /*4c80*/  SHF.R.U32.HI R0, RZ, R89, R0 ;  /* 0x00000059ff007219 */ /* 0x000fe40000011600 */
[----:B------:R-:W-:Y:S01]  /*4c90*/  ISETP.NE.AND P3, PT, R42, 0x1, PT ;  /* 0x000000012a00780c */ /* 0x000fe20003f65270 */
[----:B------:R-:W-:Y:S01]  /*4ca0*/  IMAD.HI.U32 R6, R43, R39, RZ ;  /* 0x000000272b067227 */ /* 0x000fe200078e00ff */
[-C--:B------:R-:W-:Y:S02]  /*4cb0*/  SHF.R.U32.HI R4, RZ, R85.reuse, R4 ;  /* 0x00000055ff047219 */ /* 0x080fe40000011604 */
[----:B------:R-:W-:Y:S01]  /*4cc0*/  SEL R0, R90, R0, !P0 ;  /* 0x000000005a007207 */ /* 0x000fe20004000000 */
[----:B------:R-:W-:Y:S01]  /*4cd0*/  IMAD.HI.U32 R5, R44, R84, RZ ;  /* 0x000000542c057227 */ /* 0x000fe200078e00ff */
[----:B------:R-:W-:Y:S03]  /*4ce0*/  SEL R4, R91, R4, !P3 ;  /* 0x000000045b047207 */ /* 0x000fe60005800000 */
[-C--:B------:R-:W-:Y:S01]  /*4cf0*/  IMAD.HI.U32 R3, R0, R36.reuse, RZ ;  /* 0x0000002400037227 */ /* 0x080fe200078e00ff */
[----:B------:R-:W-:Y:S03]  /*4d00*/  SHF.R.U32.HI R5, RZ, R85, R5 ;  /* 0x00000055ff057219 */ /* 0x000fe60000011605 */
[----:B------:R-:W-:Y:S01]  /*4d10*/  IMAD.HI.U32 R2, R4, R36, RZ ;  /* 0x0000002404027227 */ /* 0x000fe200078e00ff */
[----:B------:R-:W-:Y:S02]  /*4d20*/  @P2 SHF.R.U32.HI R0, RZ, R37, R3 ;  /* 0x00000025ff002219 */ /* 0x000fe40000011603 */
[----:B------:R-:W-:Y:S02]  /*4d30*/  SHF.R.U32.HI R3, RZ, R89, R6 ;  /* 0x00000059ff037219 */ /* 0x000fe40000011606 */
[----:B------:R-:W-:Y:S01]  /*4d40*/  @P2 SHF.R.U32.HI R4, RZ, R37, R2 ;  /* 0x00000025ff042219 */ /* 0x000fe20000011602 */
[----:B------:R-:W-:Y:S01]  /*4d50*/  IMAD R0, R40, R0, RZ ;  /* 0x0000000028007224 */ /* 0x000fe200078e02ff */
[----:B------:R-:W-:Y:S02]  /*4d60*/  SEL R3, R43, R3, !P0 ;  /* 0x000000032b037207 */ /* 0x000fe40004000000 */
[----:B------:R-:W-:Y:S01]  /*4d70*/  SEL R2, R44, R5, !P3 ;  /* 0x000000052c027207 */ /* 0x000fe20005800000 */
[----:B------:R-:W-:Y:S01]  /*4d80*/  IMAD R5, R40, R4, RZ ;  /* 0x0000000428057224 */ /* 0x000fe200078e02ff */
[C---:B------:R-:W-:Y:S01]  /*4d90*/  ISETP.GE.AND P0, PT, R3.reuse, R0, PT ;  /* 0x000000000300720c */ /* 0x040fe20003f06270 */
[C---:B------:R-:W-:Y:S03]  /*4da0*/  IMAD.HI.U32 R0, R3.reuse, R36, RZ ;  /* 0x0000002403007227 */ /* 0x040fe600078e00ff */
[C---:B------:R-:W-:Y:S02]  /*4db0*/  ISETP.GE.OR P0, PT, R2.reuse, R5, P0 ;  /* 0x000000050200720c */ /* 0x040fe40000706670 */
[----:B------:R-:W-:Y:S04]  /*4dc0*/  SHF.R.U32.HI R0, RZ, R37, R0 ;  /* 0x00000025ff007219 */ /* 0x000fe80000011600 */
[C---:B------:R-:W-:Y:S05]  /*4dd0*/  SEL R6, R3.reuse, R0, !P2 ;  /* 0x0000000003067207 */ /* 0x040fea0005000000 */
        /* <DEDUP_REMOVED lines=14> */
[----:B------:R-:W-:Y:S07]  /*4ec0*/  IMAD R43, R3, R38, R43 ;  /* 0x00000026032b7224 */ /* 0x000fee00078e022b */
.L_x_83:
[----:B-1----:R-:W-:Y:S01]  /*4ed0*/  @!P1 ISETP.NE.AND P0, PT, R8, 0x1, PT ;  /* 0x000000010800980c */ /* 0x002fe20003f05270 */
[----:B------:R-:W-:Y:S01]  /*4ee0*/  @!P1 IMAD.HI.U32 R2, R43, R9, RZ ;  /* 0x000000092b029227 */ /* 0x000fe200078e00ff */
[----:B------:R-:W-:Y:S01]  /*4ef0*/  R2UR UR42, R15 ;  /* 0x000000000f2a72ca */ /* 0x000fe200000e0000 */
[----:B------:R-:W-:Y:S01]  /*4f00*/  BSSY.RECONVERGENT B6, `(.L_x_84) ;  /* 0x0000031000067945 */ /* 0x000fe20003800200 */
[----:B------:R-:W-:Y:S01]  /*4f10*/  R2UR UR41, R14 ;  /* 0x000000000e2972ca */ /* 0x000fe200000e0000 */
[C---:B------:R-:W-:Y:S01]  /*4f20*/  @!P1 IMAD.HI.U32 R0, R44.reuse, R10, RZ ;  /* 0x0000000a2c009227 */ /* 0x040fe200078e00ff */
[----:B------:R-:W-:Y:S02]  /*4f30*/  @!P1 SHF.R.U32.HI R2, RZ, R12, R2 ;  /* 0x0000000cff029219 */ /* 0x000fe40000011602 */
[----:B------:R-:W-:Y:S01]  /*4f40*/  @!P1 ISETP.NE.AND P2, PT, R7, 0x1, PT ;  /* 0x000000010700980c */ /* 0x000fe20003f45270 */
[----:B------:R-:W-:Y:S01]  /*4f50*/  VIADD R105, R105, 0x1 ;  /* 0x0000000169697836 */ /* 0x000fe20000000000 */
[----:B------:R-:W-:Y:S02]  /*4f60*/  @!P1 SEL R2, R43, R2, !P0 ;  /* 0x000000022b029207 */ /* 0x000fe40004000000 */
[----:B------:R-:W-:Y:S02]  /*4f70*/  @!P1 SHF.R.U32.HI R0, RZ, R11, R0 ;  /* 0x0000000bff009219 */ /* 0x000fe40000011600 */
[----:B------:R-:W-:Y:S01]  /*4f80*/  LOP3.LUT P0, RZ, R93, 0x1b0, RZ, 0xc0, !PT ;  /* 0x000001b05dff7812 */ /* 0x000fe2000780c0ff */
[----:B------:R-:W-:Y:S01]  /*4f90*/  USHF.L.U32 UR42, UR42, 0x7, URZ ;  /* 0x000000072a2a7899 */ /* 0x000fe200080006ff */
[----:B------:R-:W-:Y:S01]  /*4fa0*/  @!P1 SEL R3, R44, R0, !P2 ;  /* 0x000000002c039207 */ /* 0x000fe20005000000 */
[----:B------:R-:W-:Y:S01]  /*4fb0*/  USHF.L.U32 UR41, UR41, 0x7, URZ ;  /* 0x0000000729297899 */ /* 0x000fe200080006ff */
[----:B------:R-:W-:Y:S03]  /*4fc0*/  @P4 SHF.R.U32.HI R94, RZ, 0x10, R17 ;  /* 0x00000010ff5e4819 */ /* 0x000fe60000011611 */
[----:B------:R-:W-:Y:S02]  /*4fd0*/  @!P1 IMAD.IADD R0, R2, 0x1, -R3 ;  /* 0x0000000102009824 */ /* 0x000fe400078e0a03 */
[----:B------:R-:W-:Y:S02]  /*4fe0*/  @!P1 IMAD.IADD R2, R3, 0x1, -R2 ;  /* 0x0000000103029824 */ /* 0x000fe400078e0a02 */
[----:B------:R-:W-:Y:S02]  /*4ff0*/  @!P1 IMAD R44, R0, R7, R44 ;  /* 0x00000007002c9224 */ /* 0x000fe400078e022c */
[----:B------:R-:W-:Y:S01]  /*5000*/  @!P1 IMAD R43, R2, R8, R43 ;  /* 0x00000008022b9224 */ /* 0x000fe200078e022b */
[----:B------:R-:W-:Y:S06]  /*5010*/  @!P0 BRA `(.L_x_85) ;  /* 0x00000000007c8947 */ /* 0x000fec0003800000 */
[----:B------:R-:W1:Y:S01]  /*5020*/  LDCU.64 UR8, c[0x4][0x80] ;  /* 0x01001000ff0877ac */ /* 0x000e620008000a00 */
[----:B------:R-:W-:Y:S01]  /*5030*/  MOV R2, 0x0 ;  /* 0x0000000000027802 */ /* 0x000fe20000000f00 */
[----:B------:R-:W-:Y:S02]  /*5040*/  HFMA2 R12, -RZ, RZ, 0, 5.9604644775390625e-08 ;  /* 0x00000001ff0c7431 */ /* 0x000fe400000001ff */
[----:B------:R-:W-:Y:S01]  /*5050*/  IMAD.MOV.U32 R8, RZ, RZ, 0x70 ;  /* 0x00000070ff087424 */ /* 0x000fe200078e00ff */
[----:B------:R2:W3:Y:S01]  /*5060*/  LDC.64 R14, c[0x4][R2] ;  /* 0x01000000020e7b82 */ /* 0x0004e20000000a00 */
[----:B------:R-:W4:Y:S01]  /*5070*/  LDCU.64 UR6, c[0x4][0x88] ;  /* 0x01001100ff0677ac */ /* 0x000f220008000a00 */
[----:B------:R-:W-:Y:S01]  /*5080*/  IMAD.MOV.U32 R13, RZ, RZ, RZ ;  /* 0x000000ffff0d7224 */ /* 0x000fe200078e00ff */
[----:B------:R-:W2:Y:S01]  /*5090*/  LDCU.64 UR4, c[0x4][0x8] ;  /* 0x01000100ff0477ac */ /* 0x000ea20008000a00 */
[----:B-1----:R-:W-:Y:S01]  /*50a0*/  MOV R5, UR9 ;  /* 0x0000000900057c02 */ /* 0x002fe20008000f00 */
[----:B------:R-:W-:Y:S01]  /*50b0*/  IMAD.U32 R4, RZ, RZ, UR8 ;  /* 0x00000008ff047e24 */ /* 0x000fe2000f8e00ff */
[----:B----4-:R-:W-:Y:S01]  /*50c0*/  MOV R7, UR7 ;  /* 0x0000000700077c02 */ /* 0x010fe20008000f00 */
[----:B------:R-:W-:Y:S01]  /*50d0*/  IMAD.U32 R6, RZ, RZ, UR6 ;  /* 0x00000006ff067e24 */ /* 0x000fe2000f8e00ff */
[----:B--2---:R-:W-:Y:S01]  /*50e0*/  MOV R11, UR5 ;  /* 0x00000005000b7c02 */ /* 0x004fe20008000f00 */
[----:B------:R-:W-:Y:S02]  /*50f0*/  IMAD.U32 R10, RZ, RZ, UR4 ;  /* 0x00000004ff0a7e24 */ /* 0x000fe4000f8e00ff */
[----:B------:R-:W-:Y:S07]  /*5100*/  LEPC R20, `(.L_x_86) ;  /* 0x000000001014794e */ /* 0x000fee0000000000 */
[----:B---3-5:R-:W-:Y:S05]  /*5110*/  CALL.ABS.NOINC R14 ;  /* 0x000000000e007343 */ /* 0x028fea0003c00000 */
.L_x_86:
[----:B------:R-:W1:Y:S01]  /*5120*/  LDCU.64 UR8, c[0x4][0x80] ;  /* 0x01001000ff0877ac */ /* 0x000e620008000a00 */
[----:B------:R-:W2:Y:S01]  /*5130*/  LDC.64 R2, c[0x4][R2] ;  /* 0x0100000002027b82 */ /* 0x000ea20000000a00 */
[----:B------:R-:W-:Y:S02]  /*5140*/  HFMA2 R12, -RZ, RZ, 0, 5.9604644775390625e-08 ;  /* 0x00000001ff0c7431 */ /* 0x000fe400000001ff */
[----:B------:R-:W-:Y:S02]  /*5150*/  IMAD.MOV.U32 R8, RZ, RZ, 0x70 ;  /* 0x00000070ff087424 */ /* 0x000fe400078e00ff */
[----:B------:R-:W-:Y:S01]  /*5160*/  IMAD.MOV.U32 R13, RZ, RZ, RZ ;  /* 0x000000ffff0d7224 */ /* 0x000fe200078e00ff */
[----:B------:R-:W3:Y:S01]  /*5170*/  LDCU.64 UR6, c[0x4][0x88] ;  /* 0x01001100ff0677ac */ /* 0x000ee20008000a00 */
[----:B------:R-:W4:Y:S01]  /*5180*/  LDCU.64 UR4, c[0x4][0x8] ;  /* 0x01000100ff0477ac */ /* 0x000f220008000a00 */
[----:B-1----:R-:W-:Y:S02]  /*5190*/  MOV R4, UR8 ;  /* 0x0000000800047c02 */ /* 0x002fe40008000f00 */
[----:B------:R-:W-:Y:S02]  /*51a0*/  MOV R5, UR9 ;  /* 0x0000000900057c02 */ /* 0x000fe40008000f00 */
[----:B---3--:R-:W-:Y:S01]  /*51b0*/  MOV R7, UR7 ;  /* 0x0000000700077c02 */ /* 0x008fe20008000f00 */
[----:B------:R-:W-:Y:S01]  /*51c0*/  IMAD.U32 R6, RZ, RZ, UR6 ;  /* 0x00000006ff067e24 */ /* 0x000fe2000f8e00ff */
[----:B----4-:R-:W-:Y:S01]  /*51d0*/  MOV R11, UR5 ;  /* 0x00000005000b7c02 */ /* 0x010fe20008000f00 */
[----:B------:R-:W-:Y:S02]  /*51e0*/  IMAD.U32 R10, RZ, RZ, UR4 ;  /* 0x00000004ff0a7e24 */ /* 0x000fe4000f8e00ff */
[----:B------:R-:W-:Y:S07]  /*51f0*/  LEPC R20, `(.L_x_85) ;  /* 0x000000001014794e */ /* 0x000fee0000000000 */
[----:B--2---:R-:W-:Y:S05]  /*5200*/  CALL.ABS.NOINC R2 ;  /* 0x0000000002007343 */ /* 0x004fea0003c00000 */
.L_x_85:
[----:B------:R-:W-:Y:S05]  /*5210*/  BSYNC.RECONVERGENT B6 ;  /* 0x0000000000067941 */ /* 0x000fea0003800200 */
.L_x_84:
[----:B------:R-:W-:Y:S01]  /*5220*/  ISETP.NE.U32.AND P4, PT, R82, RZ, PT ;  /* 0x000000ff5200720c */ /* 0x000fe20003f85070 */
[----:B------:R-:W-:Y:S01]  /*5230*/  UISETP.NE.AND UP2, UPT, UR50, URZ, UPT ;  /* 0x000000ff3200728c */ /* 0x000fe2000bf45270 */
[----:B------:R-:W-:Y:S01]  /*5240*/  ISETP.NE.U32.AND P2, PT, RZ, UR38, PT ;  /* 0x00000026ff007c0c */ /* 0x000fe2000bf45070 */
[----:B------:R-:W-:Y:S01]  /*5250*/  UISETP.NE.U32.AND UP1, UPT, UR44, URZ, UPT ;  /* 0x000000ff2c00728c */ /* 0x000fe2000bf25070 */
[----:B------:R-:W-:Y:S01]  /*5260*/  ISETP.NE.AND.EX P4, PT, R83, RZ, PT, P4 ;  /* 0x000000ff5300720c */ /* 0x000fe20003f85340 */
[----:B------:R-:W-:Y:S01]  /*5270*/  UPLOP3.LUT UP0, UPT, UPT, UPT, UPT, 0x40, 0x4 ;  /* 0x000000000004789c */ /* 0x000fe20003f0e870 */
[----:B------:R-:W-:Y:S01]  /*5280*/  ISETP.NE.AND.EX P2, PT, RZ, UR39, PT, P2 ;  /* 0x00000027ff007c0c */ /* 0x000fe2000bf45320 */
[----:B------:R-:W-:Y:S01]  /*5290*/  UISETP.NE.AND.EX UP1, UPT, UR45, URZ, UPT, UP1 ;  /* 0x000000ff2d00728c */ /* 0x000fe2000bf25310 */
[----:B------:R-:W-:Y:S04]  /*52a0*/  PLOP3.LUT P1, PT, PT, PT, UP2, 0x80, 0x8 ;  /* 0x000000000008781c */ /* 0x000fe80003f2f028 */
[----:B------:R-:W-:Y:S06]  /*52b0*/  @UP2 UPLOP3.LUT UP0, UPT, UPT, UPT, UP1, 0x80, 0x8 ;  /* 0x000000000008289c */ /* 0x000fec0003f0f010 */
[----:B------:R-:W-:Y:S01]  /*52c0*/  PLOP3.LUT P0, PT, PT, PT, UP0, 0x80, 0x8 ;  /* 0x000000000008781c */ /* 0x000fe20003f0f008 */
[----:B------:R-:W-:Y:S01]  /*52d0*/  @!UPT UIADD3 URZ, UPT, UPT, URZ, URZ, URZ ;  /* 0x000000fffffff290 */ /* 0x000fe2000fffe0ff */
[----:B------:R-:W-:Y:S11]  /*52e0*/  BRA.U !UP1, `(.L_x_87) ;  /* 0x0000000109387547 */ /* 0x000ff6000b800000 */
[----:B------:R-:W-:Y:S01]  /*52f0*/  UISETP.NE.U32.AND UP0, UPT, UR38, URZ, UPT ;  /* 0x000000ff2600728c */ /* 0x000fe2000bf05070 */
[----:B------:R-:W-:Y:S02]  /*5300*/  HFMA2 R0, -RZ, RZ, 0, 5.9604644775390625e-08 ;  /* 0x00000001ff007431 */ /* 0x000fe400000001ff */
[----:B------:R-:W-:Y:S01]  /*5310*/  IMAD.MOV.U32 R88, RZ, RZ, 0x1 ;  /* 0x00000001ff587424 */ /* 0x000fe200078e00ff */
[----:B------:R-:W-:Y:S06]  /*5320*/  UISETP.NE.AND.EX UP0, UPT, UR39, URZ, UPT, UP0 ;  /* 0x000000ff2700728c */ /* 0x000fec000bf05300 */
[----:B------:R-:W-:Y:S05]  /*5330*/  PLOP3.LUT P3, PT, PT, PT, UP0, 0x80, 0x8 ;  /* 0x000000000008781c */ /* 0x000fea0003f6f008 */
[----:B------:R-:W1:Y:S01]  /*5340*/  @UP0 LDCU.64 UR6, c[0x0][0x888] ;  /* 0x00011100ff0607ac */ /* 0x000e620008000a00 */
[----:B------:R-:W-:Y:S07]  /*5350*/  @UP0 UIMAD UR4, UR36, UR44, URZ ;  /* 0x0000002c240402a4 */ /* 0x000fee000f8e02ff */
[----:B------:R-:W-:Y:S01]  /*5360*/  @!P3 PRMT R88, R0, 0x7610, R88 ;  /* 0x000076100058b816 */ /* 0x000fe20000000058 */
[----:B-1----:R-:W-:Y:S03]  /*5370*/  @UP0 UIMAD.WIDE UR6, UR4, 0x4, UR6 ;  /* 0x00000004040608a5 */ /* 0x002fe6000f8e0206 */
[----:B------:R-:W1:Y:S03]  /*5380*/  @!UP0 LDCU UR4, c[0x0][0x880] ;  /* 0x00011000ff0487ac */ /* 0x000e660008000800 */
[----:B------:R-:W-:Y:S01]  /*5390*/  IMAD.U32 R2, RZ, RZ, UR6 ;  /* 0x00000006ff027e24 */ /* 0x000fe2000f8e00ff */
[----:B------:R-:W-:Y:S05]  /*53a0*/  MOV R3, UR7 ;  /* 0x0000000700037c02 */ /* 0x000fea0008000f00 */
[----:B-----5:R2:W5:Y:S02]  /*53b0*/  @P3 LDG.E R49, desc[UR46][R2.64] ;  /* 0x0000002e02313981 */ /* 0x020564000c1e1900 */
[----:B-12---:R-:W-:Y:S02]  /*53c0*/  @!P3 IMAD.U32 R49, RZ, RZ, UR4 ;  /* 0x00000004ff31be24 */ /* 0x006fe4000f8e00ff */
.L_x_87:
[----:B------:R-:W-:Y:S05]  /*53d0*/  @!P4 BRA `(.L_x_88) ;  /* 0x000000000020c947 */ /* 0x000fea0003800000 */
[----:B------:R-:W-:Y:S04]  /*53e0*/  ISETP.NE.U32.AND P3, PT, R80, RZ, PT ;  /* 0x000000ff5000720c */ /* 0x000fe80003f65070 */
[----:B------:R-:W-:Y:S11]  /*53f0*/  ISETP.NE.AND.EX P3, PT, R81, RZ, PT, P3 ;  /* 0x000000ff5100720c */ /* 0x000ff60003f65330 */
[----:B------:R-:W-:Y:S02]  /*5400*/  @!UPT UIADD3 URZ, UPT, UPT, URZ, URZ, URZ ;  /* 0x000000fffffff290 */ /* 0x000fe4000fffe0ff */
[----:B------:R-:W1:Y:S01]  /*5410*/  @P3 LDC.64 R2, c[0x0][0x8a8] ;  /* 0x00022a00ff023b82 */ /* 0x000e620000000a00 */
[----:B------:R-:W-:Y:S04]  /*5420*/  @P3 IMAD R0, R82, UR36, RZ ;  /* 0x0000002452003c24 */ /* 0x000fe8000f8e02ff */
[----:B-1----:R-:W-:Y:S05]  /*5430*/  @P3 IMAD.WIDE R2, R0, 0x4, R2 ;  /* 0x0000000400023825 */ /* 0x002fea00078e0202 */
[----:B-----5:R1:W5:Y:S02]  /*5440*/  @P3 LDG.E R47, desc[UR46][R2.64] ;  /* 0x0000002e022f3981 */ /* 0x020364000c1e1900 */
[----:B-1----:R-:W2:Y:S02]  /*5450*/  @!P3 LDC R47, c[0x0][0x8a0] ;  /* 0x00022800ff2fbb82 */ /* 0x002ea40000000800 */
.L_x_88:
[----:B-----5:R-:W-:Y:S01]  /*5460*/  FSETP.NEU.AND P3, PT, R49, RZ, PT ;  /* 0x000000ff3100720b */ /* 0x020fe20003f6d000 */
[----:B------:R-:W-:Y:S01]  /*5470*/  BSSY B1, `(.L_x_89) ;  /* 0x0000039000017945 */ /* 0x000fe20003800000 */
[----:B------:R-:W-:Y:S01]  /*5480*/  SEL R3, RZ, 0xffffffff, P2 ;  /* 0xffffffffff037807 */ /* 0x000fe20001000000 */
[----:B------:R-:W-:Y:S01]  /*5490*/  IMAD.MOV.U32 R66, RZ, RZ, 0x1 ;  /* 0x00000001ff427424 */ /* 0x000fe200078e00ff */
[----:B------:R-:W-:Y:S01]  /*54a0*/  @P1 LOP3.LUT P2, RZ, R88, 0xff, RZ, 0xc0, !PT ;  /* 0x000000ff58ff1812 */ /* 0x000fe2000784c0ff */
[----:B------:R-:W-:Y:S01]  /*54b0*/  IMAD R48, R45, 0x80, R46 ;  /* 0x000000802d307824 */ /* 0x000fe200078e022e */
[----:B------:R-:W-:Y:S01]  /*54c0*/  @P1 SEL R0, RZ, 0xffffffff, P3 ;  /* 0xffffffffff001807 */ /* 0x000fe20001800000 */
[----:B------:R-:W-:Y:S01]  /*54d0*/  IMAD R106, R101, -0x10, R99 ;  /* 0xfffffff0656a7824 */ /* 0x000fe200078e0263 */
[----:B------:R-:W-:Y:S01]  /*54e0*/  LOP3.LUT R97, R97, 0x1, RZ, 0x3c, !PT ;  /* 0x0000000161617812 */ /* 0x000fe200078e3cff */
[----:B------:R-:W-:Y:S01]  /*54f0*/  IMAD.MOV.U32 R65, RZ, RZ, RZ ;  /* 0x000000ffff417224 */ /* 0x000fe200078e00ff */
[----:B------:R-:W-:Y:S02]  /*5500*/  @P0 SEL R0, R3, R0, !P2 ;  /* 0x0000000003000207 */ /* 0x000fe40005000000 */
[----:B------:R-:W-:Y:S02]  /*5510*/  CS2R R78, SRZ ;  /* 0x00000000004e7805 */ /* 0x000fe4000001ff00 */
[----:B------:R-:W-:Y:S02]  /*5520*/  LEA R64, R45, UR48, 0x3 ;  /* 0x000000302d407c11 */ /* 0x000fe4000f8e18ff */
[----:B------:R-:W-:Y:S02]  /*5530*/  CS2R R76, SRZ ;  /* 0x00000000004c7805 */ /* 0x000fe4000001ff00 */
[----:B------:R-:W-:Y:S02]  /*5540*/  @P1 LOP3.LUT R0, R0, 0x1, RZ, 0xc0, !PT ;  /* 0x0000000100001812 */ /* 0x000fe400078ec0ff */
[----:B------:R-:W-:Y:S02]  /*5550*/  CS2R R70, SRZ ;  /* 0x0000000000467805 */ /* 0x000fe4000001ff00 */
[----:B------:R-:W-:Y:S02]  /*5560*/  PLOP3.LUT P2, PT, PT, PT, UP1, 0x80, 0x8 ;  /* 0x000000000008781c */ /* 0x000fe40003f4f018 */
[----:B------:R-:W-:Y:S02]  /*5570*/  CS2R R68, SRZ ;  /* 0x0000000000447805 */ /* 0x000fe4000001ff00 */
[----:B------:R-:W-:Y:S02]  /*5580*/  ISETP.NE.U32.OR P5, PT, R0, 0x1, !P1 ;  /* 0x000000010000780c */ /* 0x000fe40004fa5470 */
[----:B------:R-:W-:Y:S02]  /*5590*/  CS2R R62, SRZ ;  /* 0x00000000003e7805 */ /* 0x000fe4000001ff00 */
[----:B------:R-:W-:Y:S02]  /*55a0*/  LOP3.LUT P4, R104, R88, 0xff, RZ, 0xc0, !PT ;  /* 0x000000ff58687812 */ /* 0x000fe4000788c0ff */
[----:B------:R-:W-:Y:S02]  /*55b0*/  CS2R R60, SRZ ;  /* 0x00000000003c7805 */ /* 0x000fe4000001ff00 */
[----:B------:R-:W-:Y:S02]  /*55c0*/  SEL R2, RZ, 0xffffffff, P3 ;  /* 0xffffffffff027807 */ /* 0x000fe40001800000 */
[----:B------:R-:W-:Y:S02]  /*55d0*/  CS2R R58, SRZ ;  /* 0x00000000003a7805 */ /* 0x000fe4000001ff00 */
[----:B------:R-:W-:Y:S02]  /*55e0*/  P2R R107, PR, RZ, 0x20 ;  /* 0x00000020ff6b7803 */ /* 0x000fe40000000000 */
[----:B------:R-:W-:Y:S02]  /*55f0*/  CS2R R56, SRZ ;  /* 0x0000000000387805 */ /* 0x000fe4000001ff00 */
[----:B------:R-:W-:Y:S02]  /*5600*/  @P2 SEL R2, R3, R2, !P4 ;  /* 0x0000000203022207 */ /* 0x000fe40006000000 */
[----:B------:R-:W-:Y:S02]  /*5610*/  @P5 SHF.L.U32 R0, R97, 0x1f, RZ ;  /* 0x0000001f61005819 */ /* 0x000fe400000006ff */
[----:B------:R-:W-:Y:S02]  /*5620*/  LOP3.LUT R2, R2, 0x1, RZ, 0xc0, !PT ;  /* 0x0000000102027812 */ /* 0x000fe400078ec0ff */
[----:B------:R1:W3:Y:S02]  /*5630*/  @P5 SYNCS.PHASECHK.TRANS64.TRYWAIT P1, [UR48+0x30], R0 ;  /* 0x00003000ff0055a7 */ /* 0x0002e40008021130 */
[----:B------:R-:W-:Y:S04]  /*5640*/  ISETP.NE.U32.AND P2, PT, R2, 0x1, PT ;  /* 0x000000010200780c */ /* 0x000fe80003f45070 */
[----:B------:R-:W-:Y:S02]  /*5650*/  P2R R67, PR, RZ, 0x4 ;  /* 0x00000004ff437803 */ /* 0x000fe40000000000 */
[----:B-1----:R-:W-:Y:S04]  /*5660*/  SHF.L.U32 R0, R96, 0x1f, RZ ;  /* 0x0000001f60007819 */ /* 0x002fe800000006ff */
[----:B------:R1:W4:Y:S01]  /*5670*/  SYNCS.PHASECHK.TRANS64.TRYWAIT P0, [R64+URZ+0xa0], R0 ;  /* 0x0000a000400075a7 */ /* 0x00032200080011ff */
[----:B---3--:R-:W-:Y:S01]  /*5680*/  @P5 SEL R66, RZ, 0x1, !P1 ;  /* 0x00000001ff425807 */ /* 0x008fe20004800000 */
[----:B-1----:R-:W-:Y:S06]  /*5690*/  @!P5 BRA `(.L_x_90) ;  /* 0x000000000058d947 */ /* 0x002fec0003800000 */
[----:B------:R-:W-:Y:S01]  /*56a0*/  IMAD.MOV.U32 R79, RZ, RZ, RZ ;  /* 0x000000ffff4f7224 */ /* 0x000fe200078e00ff */
[----:B------:R-:W-:Y:S01]  /*56b0*/  ISETP.NE.AND P1, PT, R66, RZ, PT ;  /* 0x000000ff4200720c */ /* 0x000fe20003f25270 */
[----:B------:R-:W-:Y:S01]  /*56c0*/  BSSY B0, `(.L_x_91) ;  /* 0x000000c000007945 */ /* 0x000fe20003800000 */
[----:B------:R-:W-:Y:S02]  /*56d0*/  CS2R R58, SRZ ;  /* 0x00000000003a7805 */ /* 0x000fe4000001ff00 */
[----:B------:R-:W-:Y:S02]  /*56e0*/  CS2R R56, SRZ ;  /* 0x0000000000387805 */ /* 0x000fe4000001ff00 */
[----:B------:R-:W-:Y:S02]  /*56f0*/  CS2R R62, SRZ ;  /* 0x00000000003e7805 */ /* 0x000fe4000001ff00 */
[----:B------:R-:W-:Y:S02]  /*5700*/  CS2R R60, SRZ ;  /* 0x00000000003c7805 */ /* 0x000fe4000001ff00 */
[----:B------:R-:W-:Y:S02]  /*5710*/  CS2R R70, SRZ ;  /* 0x0000000000467805 */ /* 0x000fe4000001ff00 */
[----:B------:R-:W-:Y:S02]  /*5720*/  CS2R R68, SRZ ;  /* 0x0000000000447805 */ /* 0x000fe4000001ff00 */
[----:B------:R-:W-:Y:S01]  /*5730*/  CS2R R76, SRZ ;  /* 0x00000000004c7805 */ /* 0x000fe2000001ff00 */
[----:B------:R-:W-:Y:S06]  /*5740*/  @P1 BRA `(.L_x_92) ;  /* 0x00000000000c1947 */ /* 0x000fec0003800000 */
[----:B------:R-:W-:Y:S04]  /*5750*/  SHF.L.U32 R3, R97, 0x1f, RZ ;  /* 0x0000001f61037819 */ /* 0x000fe800000006ff */
[----:B------:R-:W1:Y:S02]  /*5760*/  SYNCS.PHASECHK.TRANS64.TRYWAIT P1, [UR48+0x30], R3 ;  /* 0x00003003ff0075a7 */ /* 0x000e640008021130 */
[----:B-1----:R-:W-:Y:S05]  /*5770*/  @!P1 BRA `(.L_x_93) ;  /* 0x0000003c004c9947 */ /* 0x002fea0003800000 */
.L_x_92:
[----:B------:R-:W-:Y:S05]  /*5780*/  BSYNC B0 ;  /* 0x0000000000007941 */ /* 0x000fea0003800000 */
.L_x_91:
[----:B------:R-:W-:Y:S01]  /*5790*/  ISETP.NE.AND P1, PT, R67, RZ, PT ;  /* 0x000000ff4300720c */ /* 0x000fe20003f25270 */
[----:B------:R-:W-:Y:S11]  /*57a0*/  HFMA2 R65, -RZ, RZ, 0, 5.9604644775390625e-08 ;  /* 0x00000001ff417431 */ /* 0x000ff600000001ff */
[----:B------:R-:W-:Y:S01]  /*57b0*/  @!UPT UIADD3 URZ, UPT, UPT, URZ, URZ, URZ ;  /* 0x000000fffffff290 */ /* 0x000fe2000fffe0ff */
[----:B------:R3:W1:Y:S04]  /*57c0*/  @P1 LDS.128 R56, [R100] ;  /* 0x0000000064381984 */ /* 0x0006680000000c00 */
[----:B------:R3:W1:Y:S04]  /*57d0*/  @P1 LDS.128 R60, [R99+0x10] ;  /* 0x00001000633c1984 */ /* 0x0006680000000c00 */
[----:B------:R3:W1:Y:S04]  /*57e0*/  @P1 LDS.128 R68, [R98+0x20] ;  /* 0x0000200062441984 */ /* 0x0006680000000c00 */
[----:B------:R3:W1:Y:S02]  /*57f0*/  @P1 LDS.128 R76, [R106+0x30] ;  /* 0x000030006a4c1984 */ /* 0x0006640000000c00 */
.L_x_90:
[----:B------:R-:W-:Y:S05]  /*5800*/  BSYNC B1 ;  /* 0x0000000000017941 */ /* 0x000fea0003800000 */
.L_x_89:
[----:B-1----:R-:W-:Y:S04]  /*5810*/  SHF.R.U32.HI R2, RZ, 0x15, R48 ;  /* 0x00000015ff027819 */ /* 0x002fe80000011630 */
[----:B------:R-:W-:Y:S01]  /*5820*/  LOP3.LUT P1, RZ, R2, 0x3, R92, 0x48, !PT ;  /* 0x0000000302ff7812 */ /* 0x000fe2000782485c */
[----:B------:R-:W-:Y:S01]  /*5830*/  @!UPT UIADD3 URZ, UPT, UPT, URZ, URZ, URZ ;  /* 0x000000fffffff290 */ /* 0x000fe2000fffe0ff */
[----:B----4-:R-:W-:Y:S11]  /*5840*/  @P0 BRA `(.L_x_94) ;  /* 0x0000000000080947 */ /* 0x010ff60003800000 */
[----:B------:R-:W1:Y:S02]  /*5850*/  SYNCS.PHASECHK.TRANS64.TRYWAIT P0, [R64+URZ+0xa0], R0 ;  /* 0x0000a000400075a7 */ /* 0x000e6400080011ff */
[----:B-1----:R-:W-:Y:S05]  /*5860*/  @!P0 BRA `(.L_x_95) ;  /* 0x0000003c00288947 */ /* 0x002fea0003800000 */
.L_x_94:
[----:B------:R-:W-:Y:S05]  /*5870*/  @!P1 BRA `(.L_x_96) ;  /* 0x0000000000409947 */ /* 0x000fea0003800000 */
[----:B------:R-:W4:Y:S01]  /*5880*/  LDCU.64 UR8, c[0x4][0x70] ;  /* 0x01000e00ff0877ac */ /* 0x000f220008000a00 */
[----:B------:R-:W-:Y:S01]  /*5890*/  MOV R3, 0x0 ;  /* 0x0000000000037802 */ /* 0x000fe20000000f00 */
[----:B------:R-:W-:Y:S02]  /*58a0*/  HFMA2 R12, -RZ, RZ, 0, 5.9604644775390625e-08 ;  /* 0x00000001ff0c7431 */ /* 0x000fe400000001ff */
[----:B------:R-:W-:Y:S02]  /*58b0*/  IMAD.MOV.U32 R8, RZ, RZ, 0x192 ;  /* 0x00000192ff087424 */ /* 0x000fe400078e00ff */
[----:B------:R-:W-:Y:S01]  /*58c0*/  IMAD.MOV.U32 R13, RZ, RZ, RZ ;  /* 0x000000ffff0d7224 */ /* 0x000fe200078e00ff */
[----:B------:R-:W5:Y:S01]  /*58d0*/  LDCU.64 UR6, c[0x4][0x78] ;  /* 0x01000f00ff0677ac */ /* 0x000f620008000a00 */
[----:B------:R-:W1:Y:S01]  /*58e0*/  LDC.64 R2, c[0x4][R3] ;  /* 0x0100000003027b82 */ /* 0x000e620000000a00 */
[----:B------:R-:W2:Y:S01]  /*58f0*/  LDCU.64 UR4, c[0x4][0x10] ;  /* 0x01000200ff0477ac */ /* 0x000ea20008000a00 */
[----:B----4-:R-:W-:Y:S01]  /*5900*/  MOV R5, UR9 ;  /* 0x0000000900057c02 */ /* 0x010fe20008000f00 */
[----:B------:R-:W-:Y:S01]  /*5910*/  IMAD.U32 R4, RZ, RZ, UR8 ;  /* 0x00000008ff047e24 */ /* 0x000fe2000f8e00ff */
[----:B-----5:R-:W-:Y:S01]  /*5920*/  MOV R7, UR7 ;  /* 0x0000000700077c02 */ /* 0x020fe20008000f00 */
[----:B------:R-:W-:Y:S01]  /*5930*/  IMAD.U32 R6, RZ, RZ, UR6 ;  /* 0x00000006ff067e24 */ /* 0x000fe2000f8e00ff */
[----:B--2---:R-:W-:Y:S01]  /*5940*/  MOV R11, UR5 ;  /* 0x00000005000b7c02 */ /* 0x004fe20008000f00 */
[----:B------:R-:W-:Y:S02]  /*5950*/  IMAD.U32 R10, RZ, RZ, UR4 ;  /* 0x00000004ff0a7e24 */ /* 0x000fe4000f8e00ff */
[----:B------:R-:W-:Y:S07]  /*5960*/  LEPC R20, `(.L_x_96) ;  /* 0x000000001014794e */ /* 0x000fee0000000000 */
[----:B-1-3--:R-:W-:Y:S05]  /*5970*/  CALL.ABS.NOINC R2 ;  /* 0x0000000002007343 */ /* 0x00afea0003c00000 */
.L_x_96:
[----:B------:R-:W-:Y:S01]  /*5980*/  SHF.L.U32 R50, R56, 0x10, RZ ;  /* 0x0000001038327819 */ /* 0x000fe200000006ff */
[----:B------:R-:W-:Y:S05]  /*5990*/  WARPSYNC.ALL ;  /* 0x0000000000007948 */ /* 0x000fea0003800000 */
[----:B------:R-:W-:Y:S01]  /*59a0*/  R2UR UR4, R48 ;  /* 0x00000000300472ca */ /* 0x000fe200000e0000 */
[----:B------:R-:W-:Y:S01]  /*59b0*/  BSSY.RECONVERGENT B0, `(.L_x_97) ;  /* 0x0000088000007945 */ /* 0x000fe20003800200 */
[----:B------:R-:W-:Y:S02]  /*59c0*/  LOP3.LUT R51, R56, 0xffff0000, RZ, 0xc0, !PT ;  /* 0xffff000038337812 */ /* 0x000fe400078ec0ff */
[----:B------:R-:W-:Y:S02]  /*59d0*/  SHF.L.U32 R52, R57, 0x10, RZ ;  /* 0x0000001039347819 */ /* 0x000fe400000006ff */
[----:B------:R-:W-:Y:S07]  /*59e0*/  ISETP.NE.AND P0, PT, R102, RZ, PT ;  /* 0x000000ff6600720c */ /* 0x000fee0003f05270 */
[----:B------:R-:W1:Y:S02]  /*59f0*/  LDTM.x32 R4, tmem[UR4] ;  /* 0x00000004000479ee */ /* 0x000e6400082c0000 */
[C---:B-12---:R-:W-:Y:S01]  /*5a00*/  FMUL R0, R47.reuse, R4 ;  /* 0x000000042f007220 */ /* 0x046fe20000400000 */
[C---:B------:R-:W-:Y:S01]  /*5a10*/  FMUL R2, R47.reuse, R5 ;  /* 0x000000052f027220 */ /* 0x040fe20000400000 */
[C---:B------:R-:W-:Y:S01]  /*5a20*/  FMUL R4, R47.reuse, R8 ;  /* 0x000000082f047220 */ /* 0x040fe20000400000 */
[C---:B------:R-:W-:Y:S01]  /*5a30*/  FMUL R3, R47.reuse, R6 ;  /* 0x000000062f037220 */ /* 0x040fe20000400000 */
[C---:B------:R-:W-:Y:S01]  /*5a40*/  FMUL R5, R47.reuse, R9 ;  /* 0x000000092f057220 */ /* 0x040fe20000400000 */
[C---:B------:R-:W-:Y:S01]  /*5a50*/  FMUL R8, R47.reuse, R12 ;  /* 0x0000000c2f087220 */ /* 0x040fe20000400000 */
[C---:B------:R-:W-:Y:S01]  /*5a60*/  FMUL R6, R47.reuse, R10 ;  /* 0x0000000a2f067220 */ /* 0x040fe20000400000 */
[C---:B------:R-:W-:Y:S01]  /*5a70*/  FMUL R9, R47.reuse, R13 ;  /* 0x0000000d2f097220 */ /* 0x040fe20000400000 */
[----:B------:R-:W-:Y:S01]  /*5a80*/  FMUL R12, R47, R16 ;  /* 0x000000102f0c7220 */ /* 0x000fe20000400000 */
[----:B------:R-:W-:Y:S01]  /*5a90*/  FFMA R0, R49, R50, R0 ;  /* 0x0000003231007223 */ /* 0x000fe20000000000 */
[C---:B------:R-:W-:Y:S01]  /*5aa0*/  FMUL R10, R47.reuse, R14 ;  /* 0x0000000e2f0a7220 */ /* 0x040fe20000400000 */
[C---:B------:R-:W-:Y:S01]  /*5ab0*/  FMUL R13, R47.reuse, R17 ;  /* 0x000000112f0d7220 */ /* 0x040fe20000400000 */
[----:B------:R-:W-:Y:S01]  /*5ac0*/  FMUL R16, R47, R20 ;  /* 0x000000142f107220 */ /* 0x000fe20000400000 */
[----:B------:R-:W-:Y:S01]  /*5ad0*/  FFMA R2, R49, R51, R2 ;  /* 0x0000003331027223 */ /* 0x000fe20000000002 */
[C---:B------:R-:W-:Y:S01]  /*5ae0*/  FMUL R14, R47.reuse, R18 ;  /* 0x000000122f0e7220 */ /* 0x040fe20000400000 */
        /* <DEDUP_REMOVED lines=8> */
[----:B------:R-:W-:Y:S01]  /*5b70*/  LOP3.LUT R32, R57, 0xffff0000, RZ, 0xc0, !PT ;  /* 0xffff000039207812 */ /* 0x000fe200078ec0ff */
[C---:B------:R-:W-:Y:S01]  /*5b80*/  FMUL R26, R47.reuse, R30 ;  /* 0x0000001e2f1a7220 */ /* 0x040fe20000400000 */
[----:B------:R-:W-:Y:S01]  /*5b90*/  FMUL R29, R47, R33 ;  /* 0x000000212f1d7220 */ /* 0x000fe20000400000 */
[----:B------:R-:W-:Y:S01]  /*5ba0*/  SHF.L.U32 R33, R58, 0x10, RZ ;  /* 0x000000103a217819 */ /* 0x000fe200000006ff */
[----:B------:R-:W-:Y:S01]  /*5bb0*/  FFMA R3, R49, R52, R3 ;  /* 0x0000003431037223 */ /* 0x000fe20000000003 */
[----:B------:R-:W-:Y:S01]  /*5bc0*/  F2FP.BF16.F32.PACK_AB R52, R2, R0 ;  /* 0x000000000234723e */ /* 0x000fe200000010ff */
[----:B------:R-:W-:Y:S01]  /*5bd0*/  FMUL R7, R47, R7 ;  /* 0x000000072f077220 */ /* 0x000fe20000400000 */
[----:B------:R-:W-:Y:S01]  /*5be0*/  SHF.L.U32 R0, R59, 0x10, RZ ;  /* 0x000000103b007819 */ /* 0x000fe200000006ff */
[----:B------:R-:W-:Y:S01]  /*5bf0*/  FMUL R30, R47, R34 ;  /* 0x000000222f1e7220 */ /* 0x000fe20000400000 */
[----:B------:R-:W-:Y:S01]  /*5c00*/  LOP3.LUT R34, R58, 0xffff0000, RZ, 0xc0, !PT ;  /* 0xffff00003a227812 */ /* 0x000fe200078ec0ff */
[----:B------:R-:W-:Y:S01]  /*5c10*/  FFMA R7, R49, R32, R7 ;  /* 0x0000002031077223 */ /* 0x000fe20000000007 */
[----:B------:R-:W-:Y:S01]  /*5c20*/  LOP3.LUT R2, R59, 0xffff0000, RZ, 0xc0, !PT ;  /* 0xffff00003b027812 */ /* 0x000fe200078ec0ff */
[----:B------:R-:W-:Y:S01]  /*5c30*/  FFMA R4, R49, R33, R4 ;  /* 0x0000002131047223 */ /* 0x000fe20000000004 */
[----:B------:R-:W-:Y:S01]  /*5c40*/  FMUL R11, R47, R11 ;  /* 0x0000000b2f0b7220 */ /* 0x000fe20000400000 */
[----:B------:R-:W-:Y:S01]  /*5c50*/  FFMA R5, R49, R34, R5 ;  /* 0x0000002231057223 */ /* 0x000fe20000000005 */
[----:B------:R-:W-:Y:S01]  /*5c60*/  F2FP.BF16.F32.PACK_AB R53, R7, R3 ;  /* 0x000000030735723e */ /* 0x000fe200000010ff */
[C---:B------:R-:W-:Y:S01]  /*5c70*/  FFMA R6, R49.reuse, R0, R6 ;  /* 0x0000000031067223 */ /* 0x040fe20000000006 */
[C---:B------:R-:W-:Y:S01]  /*5c80*/  SHF.L.U32 R0, R60.reuse, 0x10, RZ ;  /* 0x000000103c007819 */ /* 0x040fe200000006ff */
[----:B------:R-:W-:Y:S01]  /*5c90*/  FFMA R11, R49, R2, R11 ;  /* 0x00000002310b7223 */ /* 0x000fe2000000000b */
[----:B------:R-:W-:Y:S01]  /*5ca0*/  LOP3.LUT R2, R60, 0xffff0000, RZ, 0xc0, !PT ;  /* 0xffff00003c027812 */ /* 0x000fe200078ec0ff */
[----:B------:R-:W-:Y:S01]  /*5cb0*/  FMUL R15, R47, R15 ;  /* 0x0000000f2f0f7220 */ /* 0x000fe20000400000 */
[----:B------:R-:W-:Y:S01]  /*5cc0*/  SHF.L.U32 R3, R61, 0x10, RZ ;  /* 0x000000103d037819 */ /* 0x000fe200000006ff */
[----:B------:R-:W-:Y:S01]  /*5cd0*/  FFMA R8, R49, R0, R8 ;  /* 0x0000000031087223 */ /* 0x000fe20000000008 */
[----:B------:R-:W-:Y:S01]  /*5ce0*/  LOP3.LUT R0, R61, 0xffff0000, RZ, 0xc0, !PT ;  /* 0xffff00003d007812 */ /* 0x000fe200078ec0ff */
[C---:B------:R-:W-:Y:S01]  /*5cf0*/  FFMA R9, R49.reuse, R2, R9 ;  /* 0x0000000231097223 */ /* 0x040fe20000000009 */
[C---:B------:R-:W-:Y:S01]  /*5d00*/  SHF.L.U32 R2, R62.reuse, 0x10, RZ ;  /* 0x000000103e027819 */ /* 0x040fe200000006ff */
[----:B------:R-:W-:Y:S01]  /*5d10*/  FFMA R10, R49, R3, R10 ;  /* 0x00000003310a7223 */ /* 0x000fe2000000000a */
[----:B------:R-:W-:Y:S01]  /*5d20*/  SHF.L.U32 R3, R63, 0x10, RZ ;  /* 0x000000103f037819 */ /* 0x000fe200000006ff */
[C---:B------:R-:W-:Y:S01]  /*5d30*/  FFMA R15, R49.reuse, R0, R15 ;  /* 0x00000000310f7223 */ /* 0x040fe2000000000f */
[----:B------:R-:W-:Y:S01]  /*5d40*/  LOP3.LUT R0, R62, 0xffff0000, RZ, 0xc0, !PT ;  /* 0xffff00003e007812 */ /* 0x000fe200078ec0ff */
[----:B------:R-:W-:Y:S01]  /*5d50*/  FFMA R12, R49, R2, R12 ;  /* 0x00000002310c7223 */ /* 0x000fe2000000000c */
[C---:B------:R-:W-:Y:S01]  /*5d60*/  SHF.L.U32 R2, R68.reuse, 0x10, RZ ;  /* 0x0000001044027819 */ /* 0x040fe200000006ff */
[----:B------:R-:W-:Y:S01]  /*5d70*/  FMUL R19, R47, R19 ;  /* 0x000000132f137220 */ /* 0x000fe20000400000 */
[----:B------:R-:W-:Y:S01]  /*5d80*/  F2FP.BF16.F32.PACK_AB R54, R5, R4 ;  /* 0x000000040536723e */ /* 0x000fe200000010ff */
[----:B------:R-:W-:Y:S01]  /*5d90*/  FFMA R13, R49, R0, R13 ;  /* 0x00000000310d7223 */ /* 0x000fe2000000000d */
[----:B------:R-:W-:Y:S01]  /*5da0*/  LOP3.LUT R0, R63, 0xffff0000, RZ, 0xc0, !PT ;  /* 0xffff00003f007812 */ /* 0x000fe200078ec0ff */
[----:B------:R-:W-:Y:S01]  /*5db0*/  FFMA R14, R49, R3, R14 ;  /* 0x00000003310e7223 */ /* 0x000fe2000000000e */
[----:B------:R-:W-:Y:S01]  /*5dc0*/  LOP3.LUT R3, R68, 0xffff0000, RZ, 0xc0, !PT ;  /* 0xffff000044037812 */ /* 0x000fe200078ec0ff */
[----:B------:R-:W-:Y:S01]  /*5dd0*/  FMUL R23, R47, R23 ;  /* 0x000000172f177220 */ /* 0x000fe20000400000 */
[----:B------:R-:W-:Y:S01]  /*5de0*/  F2FP.BF16.F32.PACK_AB R55, R11, R6 ;  /* 0x000000060b37723e */ /* 0x000fe200000010ff */
[----:B------:R-:W-:Y:S01]  /*5df0*/  FFMA R19, R49, R0, R19 ;  /* 0x0000000031137223 */ /* 0x000fe20000000013 */
[----:B------:R-:W-:Y:S01]  /*5e00*/  SHF.L.U32 R0, R69, 0x10, RZ ;  /* 0x0000001045007819 */ /* 0x000fe200000006ff */
[----:B------:R-:W-:Y:S01]  /*5e10*/  FFMA R16, R49, R2, R16 ;  /* 0x0000000231107223 */ /* 0x000fe20000000010 */
[----:B------:R-:W-:Y:S01]  /*5e20*/  LOP3.LUT R2, R69, 0xffff0000, RZ, 0xc0, !PT ;  /* 0xffff000045027812 */ /* 0x000fe200078ec0ff */
[----:B------:R-:W-:Y:S01]  /*5e30*/  FFMA R17, R49, R3, R17 ;  /* 0x0000000331117223 */ /* 0x000fe20000000011 */
[----:B------:R-:W-:Y:S01]  /*5e40*/  SHF.L.U32 R3, R71, 0x10, RZ ;  /* 0x0000001047037819 */ /* 0x000fe200000006ff */
[----:B------:R-:W-:Y:S01]  /*5e50*/  FFMA R18, R49, R0, R18 ;  /* 0x0000000031127223 */ /* 0x000fe20000000012 */
[C---:B------:R-:W-:Y:S01]  /*5e60*/  SHF.L.U32 R0, R70.reuse, 0x10, RZ ;  /* 0x0000001046007819 */ /* 0x040fe200000006ff */
[----:B------:R1:W-:Y:S01]  /*5e70*/  STS.128 [R100], R52 ;  /* 0x0000003464007388 */ /* 0x0003e20000000c00 */
[----:B------:R-:W-:Y:S01]  /*5e80*/  F2FP.BF16.F32.PACK_AB R8, R9, R8 ;  /* 0x000000080908723e */ /* 0x000fe200000010ff */
[C---:B------:R-:W-:Y:S01]  /*5e90*/  FFMA R23, R49.reuse, R2, R23 ;  /* 0x0000000231177223 */ /* 0x040fe20000000017 */
[----:B------:R-:W-:Y:S01]  /*5ea0*/  LOP3.LUT R2, R70, 0xffff0000, RZ, 0xc0, !PT ;  /* 0xffff000046027812 */ /* 0x000fe200078ec0ff */
[----:B------:R-:W-:Y:S01]  /*5eb0*/  FFMA R20, R49, R0, R20 ;  /* 0x0000000031147223 */ /* 0x000fe20000000014 */
[----:B------:R-:W-:Y:S01]  /*5ec0*/  LOP3.LUT R0, R71, 0xffff0000, RZ, 0xc0, !PT ;  /* 0xffff000047007812 */ /* 0x000fe200078ec0ff */
[----:B------:R-:W-:Y:S01]  /*5ed0*/  FMUL R27, R47, R27 ;  /* 0x0000001b2f1b7220 */ /* 0x000fe20000400000 */
[----:B------:R-:W-:Y:S01]  /*5ee0*/  F2FP.BF16.F32.PACK_AB R9, R15, R10 ;  /* 0x0000000a0f09723e */ /* 0x000fe200000010ff */
[C---:B------:R-:W-:Y:S01]  /*5ef0*/  FFMA R21, R49.reuse, R2, R21 ;  /* 0x0000000231157223 */ /* 0x040fe20000000015 */
[C---:B------:R-:W-:Y:S01]  /*5f00*/  FFMA R22, R49.reuse, R3, R22 ;  /* 0x0000000331167223 */ /* 0x040fe20000000016 */
[----:B------:R-:W-:Y:S01]  /*5f10*/  FFMA R27, R49, R0, R27 ;  /* 0x00000000311b7223 */ /* 0x000fe2000000001b */
[C---:B------:R-:W-:Y:S01]  /*5f20*/  SHF.L.U32 R2, R76.reuse, 0x10, RZ ;  /* 0x000000104c027819 */ /* 0x040fe200000006ff */
[C---:B------:R-:W-:Y:S01]  /*5f30*/  FMUL R31, R47.reuse, R31 ;  /* 0x0000001f2f1f7220 */ /* 0x040fe20000400000 */
[----:B------:R-:W-:Y:S01]  /*5f40*/  LOP3.LUT R0, R76, 0xffff0000, RZ, 0xc0, !PT ;  /* 0xffff00004c007812 */ /* 0x000fe200078ec0ff */
[----:B------:R-:W-:Y:S01]  /*5f50*/  FMUL R35, R47, R35 ;  /* 0x000000232f237220 */ /* 0x000fe20000400000 */
[----:B------:R-:W-:Y:S01]  /*5f60*/  SHF.L.U32 R3, R77, 0x10, RZ ;  /* 0x000000104d037819 */ /* 0x000fe200000006ff */
[----:B------:R-:W-:Y:S01]  /*5f70*/  FFMA R24, R49, R2, R24 ;  /* 0x0000000231187223 */ /* 0x000fe20000000018 */
[----:B------:R-:W-:Y:S01]  /*5f80*/  F2FP.BF16.F32.PACK_AB R10, R13, R12 ;  /* 0x0000000c0d0a723e */ /* 0x000fe200000010ff */
[----:B------:R-:W-:Y:S01]  /*5f90*/  FFMA R25, R49, R0, R25 ;  /* 0x0000000031197223 */ /* 0x000fe20000000019 */
[----:B------:R-:W-:Y:S01]  /*5fa0*/  F2FP.BF16.F32.PACK_AB R11, R19, R14 ;  /* 0x0000000e130b723e */ /* 0x000fe200000010ff */
[----:B------:R-:W-:Y:S01]  /*5fb0*/  FFMA R26, R49, R3, R26 ;  /* 0x00000003311a7223 */ /* 0x000fe2000000001a */
[----:B------:R-:W-:Y:S02]  /*5fc0*/  LOP3.LUT R0, R77, 0xffff0000, RZ, 0xc0, !PT ;  /* 0xffff00004d007812 */ /* 0x000fe400078ec0ff */
[C---:B------:R-:W-:Y:S01]  /*5fd0*/  SHF.L.U32 R2, R78.reuse, 0x10, RZ ;  /* 0x000000104e027819 */ /* 0x040fe200000006ff */
[----:B------:R1:W-:Y:S01]  /*5fe0*/  STS.128 [R99+0x10], R8 ;  /* 0x0000100863007388 */ /* 0x0003e20000000c00 */
[----:B------:R-:W-:Y:S01]  /*5ff0*/  LOP3.LUT R3, R78, 0xffff0000, RZ, 0xc0, !PT ;  /* 0xffff00004e037812 */ /* 0x000fe200078ec0ff */
[----:B------:R-:W-:Y:S01]  /*6000*/  FFMA R31, R49, R0, R31 ;  /* 0x00000000311f7223 */ /* 0x000fe2000000001f */
[----:B------:R-:W-:Y:S01]  /*6010*/  SHF.L.U32 R4, R79, 0x10, RZ ;  /* 0x000000104f047819 */ /* 0x000fe200000006ff */
[----:B------:R-:W-:Y:S01]  /*6020*/  FFMA R28, R49, R2, R28 ;  /* 0x00000002311c7223 */ /* 0x000fe2000000001c */
[----:B------:R-:W-:Y:S01]  /*6030*/  F2FP.BF16.F32.PACK_AB R16, R17, R16 ;  /* 0x000000101110723e */ /* 0x000fe200000010ff */
[----:B------:R-:W-:Y:S01]  /*6040*/  FFMA R29, R49, R3, R29 ;  /* 0x00000003311d7223 */ /* 0x000fe2000000001d */
[----:B------:R-:W-:Y:S01]  /*6050*/  LOP3.LUT R5, R79, 0xffff0000, RZ, 0xc0, !PT ;  /* 0xffff00004f057812 */ /* 0x000fe200078ec0ff */
[----:B------:R-:W-:Y:S01]  /*6060*/  FFMA R30, R49, R4, R30 ;  /* 0x00000004311e7223 */ /* 0x000fe2000000001e */
[----:B------:R-:W-:Y:S02]  /*6070*/  F2FP.BF16.F32.PACK_AB R17, R23, R18 ;  /* 0x000000121711723e */ /* 0x000fe400000010ff */
[----:B------:R-:W-:Y:S01]  /*6080*/  F2FP.BF16.F32.PACK_AB R18, R21, R20 ;  /* 0x000000141512723e */ /* 0x000fe200000010ff */
[----:B------:R-:W-:Y:S01]  /*6090*/  FFMA R35, R49, R5, R35 ;  /* 0x0000000531237223 */ /* 0x000fe20000000023 */
[----:B------:R-:W-:Y:S02]  /*60a0*/  F2FP.BF16.F32.PACK_AB R19, R27, R22 ;  /* 0x000000161b13723e */ /* 0x000fe400000010ff */
[----:B------:R-:W-:Y:S02]  /*60b0*/  F2FP.BF16.F32.PACK_AB R24, R25, R24 ;  /* 0x000000181918723e */ /* 0x000fe400000010ff */
[----:B------:R-:W-:Y:S01]  /*60c0*/  F2FP.BF16.F32.PACK_AB R25, R31, R26 ;  /* 0x0000001a1f19723e */ /* 0x000fe200000010ff */
[----:B------:R1:W-:Y:S01]  /*60d0*/  STS.128 [R98+0x20], R16 ;  /* 0x0000201062007388 */ /* 0x0003e20000000c00 */
[----:B------:R-:W-:Y:S02]  /*60e0*/  F2FP.BF16.F32.PACK_AB R26, R29, R28 ;  /* 0x0000001c1d1a723e */ /* 0x000fe400000010ff */
[----:B------:R-:W-:Y:S05]  /*60f0*/  F2FP.BF16.F32.PACK_AB R27, R35, R30 ;  /* 0x0000001e231b723e */ /* 0x000fea00000010ff */
[----:B------:R1:W-:Y:S01]  /*6100*/  STS.128 [R106+0x30], R24 ;  /* 0x000030186a007388 */ /* 0x0003e20000000c00 */
[----:B------:R-:W-:Y:S01]  /*6110*/  @!PT LDS RZ, [RZ] ;  /* 0x00000000fffff984 */ /* 0x000fe20000000800 */
[----:B------:R-:W-:Y:S01]  /*6120*/  @!PT LDS RZ, [RZ] ;  /* 0x00000000fffff984 */ /* 0x000fe20000000800 */
[----:B------:R-:W-:Y:S01]  /*6130*/  @!PT LDS RZ, [RZ] ;  /* 0x00000000fffff984 */ /* 0x000fe20000000800 */
[----:B------:R-:W-:Y:S01]  /*6140*/  @!PT LDS RZ, [RZ] ;  /* 0x00000000fffff984 */ /* 0x000fe20000000800 */
[----:B------:R2:W-:Y:S07]  /*6150*/  MEMBAR.ALL.CTA ;  /* 0x0000000000007992 */ /* 0x0005ee0000008000 */
[----:B--2---:R-:W2:Y:S02]  /*6160*/  FENCE.VIEW.ASYNC.S ;  /* 0x00000000000073c6 */ /* 0x004ea40000000000 */
[----:B--2---:R-:W-:Y:S06]  /*6170*/  BAR.SYNC.DEFER_BLOCKING 0x1, 0x80 ;  /* 0x0042000000007b1d */ /* 0x004fec0000010000 */
[----:B------:R-:W-:Y:S05]  /*6180*/  @P0 BRA `(.L_x_98) ;  /* 0x0000000000280947 */ /* 0x000fea0003800000 */
[----:B------:R-:W-:Y:S02]  /*6190*/  UIADD3 UR4, UPT, UPT, UR48, 0x200, URZ ;  /* 0x0000020030047890 */ /* 0x000fe4000fffe0ff */
[----:B------:R-:W-:Y:S01]  /*61a0*/  UIADD3 UR6, UP0, UPT, UR52, 0x680, URZ ;  /* 0x0000068034067890 */ /* 0x000fe2000ff1e0ff */
[----:B------:R-:W-:Y:S03]  /*61b0*/  UMOV UR43, UR36 ;  /* 0x00000024002b7c82 */ /* 0x000fe60008000000 */
[----:B------:R-:W-:Y:S01]  /*61c0*/  MOV R93, UR4 ;  /* 0x00000004005d7c02 */ /* 0x000fe20008000f00 */
[----:B------:R-:W-:Y:S03]  /*61d0*/  UIADD3.X UR7, UPT, UPT, URZ, UR53, URZ, UP0, !UPT ;  /* 0x00000035ff077290 */ /* 0x000fe600087fe4ff */
[----:B------:R-:W-:Y:S11]  /*61e0*/  R2UR UR40, R93 ;  /* 0x000000005d2872ca */ /* 0x000ff600000e0000 */
[----:B------:R-:W-:Y:S02]  /*61f0*/  @!UPT UIADD3 URZ, UPT, UPT, URZ, URZ, URZ ;  /* 0x000000fffffff290 */ /* 0x000fe4000fffe0ff */
[----:B------:R2:W-:Y:S01]  /*6200*/  UTMASTG.3D [UR40], [UR6] ;  /* 0x00000028060073b5 */ /* 0x0005e20008010000 */
[----:B------:R0:W-:Y:S01]  /*6210*/  UTMACMDFLUSH ;  /* 0x00000000000079b7 */ /* 0x0001e20000000000 */
[----:B--2---:R-:W-:Y:S04]  /*6220*/  DEPBAR.LE SB0, 0x1 ;  /* 0x000080400000791a */ /* 0x004fe80000000000 */
.L_x_98:
[----:B------:R-:W-:Y:S05]  /*6230*/  BSYNC.RECONVERGENT B0 ;  /* 0x0000000000007941 */ /* 0x000fea0003800200 */
.L_x_97:
[----:B------:R-:W-:Y:S01]  /*6240*/  BAR.SYNC.DEFER_BLOCKING 0x1, 0x80 ;  /* 0x0042000000007b1d */ /* 0x000fe20000010000 */
[----:B------:R-:W-:Y:S01]  /*6250*/  ISETP.NE.AND P1, PT, R107, RZ, PT ;  /* 0x000000ff6b00720c */ /* 0x000fe20003f25270 */
[----:B------:R-:W-:Y:S01]  /*6260*/  UISETP.NE.AND UP0, UPT, UR49, URZ, UPT ;  /* 0x000000ff3100728c */ /* 0x000fe2000bf05270 */
[----:B------:R-:W-:Y:S11]  /*6270*/  LEA R2, R65, UR48, 0x3 ;  /* 0x0000003041027c11 */ /* 0x000ff6000f8e18ff */
[----:B------:R-:W-:Y:S01]  /*6280*/  @P1 SHF.L.U32 R3, R97, 0x1f, RZ ;  /* 0x0000001f61031819 */ /* 0x000fe200000006ff */
[----:B------:R-:W-:Y:S06]  /*6290*/  BRA.U !UP0, `(.L_x_99) ;  /* 0x0000000108247547 */ /* 0x000fec000b800000 */
[----:B------:R-:W-:Y:S01]  /*62a0*/  IMAD.U32 R4, RZ, RZ, UR51 ;  /* 0x00000033ff047e24 */ /* 0x000fe2000f8e00ff */
[----:B------:R-:W-:Y:S01]  /*62b0*/  MOV R0, UR37 ;  /* 0x0000002500007c02 */ /* 0x000fe20008000f00 */
[----:B------:R-:W-:Y:S03]  /*62c0*/  UIADD3 UR51, UPT, UPT, UR51, 0x1, URZ ;  /* 0x0000000133337890 */ /* 0x000fe6000fffe0ff */
[----:B------:R-:W-:Y:S01]  /*62d0*/  @P1 LEA R4, R4, UR48, 0x3 ;  /* 0x0000003004041c11 */ /* 0x000fe2000f8e18ff */
[----:B------:R-:W-:Y:S04]  /*62e0*/  UISETP.NE.AND UP0, UPT, UR51, 0x4, UPT ;  /* 0x000000043300788c */ /* 0x000fe8000bf05270 */
[----:B------:R-:W-:Y:S01]  /*62f0*/  @P1 VIADD R4, R4, 0x50 ;  /* 0x0000005004041836 */ /* 0x000fe20000000000 */
[----:B------:R-:W-:Y:S04]  /*6300*/  USEL UR51, UR51, URZ, UP0 ;  /* 0x000000ff33337287 */ /* 0x000fe80008000000 */
[----:B------:R-:W-:Y:S04]  /*6310*/  @P1 PRMT R0, R0, 0x654, R4 ;  /* 0x0000065400001816 */ /* 0x000fe80000000004 */
[----:B------:R2:W-:Y:S04]  /*6320*/  @P1 SYNCS.ARRIVE.TRANS64.RED.A1T0 RZ, [R0+URZ], RZ ;  /* 0x000000ff00ff19a7 */ /* 0x0005e800081004ff */
.L_x_99:
[----:B------:R-:W4:Y:S01]  /*6330*/  @P1 SYNCS.PHASECHK.TRANS64.TRYWAIT P0, [R2+URZ+0x30], R3 ;  /* 0x00003003020015a7 */ /* 0x000f2200080011ff */
[----:B------:R-:W-:Y:S01]  /*6340*/  BSSY B1, `(.L_x_100) ;  /* 0x0000016000017945 */ /* 0x000fe20003800000 */
[----:B----4-:R-:W-:Y:S03]  /*6350*/  @P1 SEL R66, RZ, 0x1, !P0 ;  /* 0x00000001ff421807 */ /* 0x010fe60004000000 */
[----:B------:R-:W-:Y:S05]  /*6360*/  @!P1 BRA `(.L_x_101) ;  /* 0x00000000004c9947 */ /* 0x000fea0003800000 */
[----:B------:R-:W-:Y:S01]  /*6370*/  ISETP.NE.AND P0, PT, R66, RZ, PT ;  /* 0x000000ff4200720c */ /* 0x000fe20003f05270 */
[----:B------:R-:W-:Y:S01]  /*6380*/  BSSY B0, `(.L_x_102) ;  /* 0x000000b000007945 */ /* 0x000fe20003800000 */
[----:B------:R-:W-:Y:S11]  /*6390*/  ISETP.NE.AND P1, PT, R67, RZ, PT ;  /* 0x000000ff4300720c */ /* 0x000ff60003f25270 */
[----:B------:R-:W-:Y:S02]  /*63a0*/  @!UPT UIADD3 URZ, UPT, UPT, URZ, URZ, URZ ;  /* 0x000000fffffff290 */ /* 0x000fe4000fffe0ff */
[C---:B------:R-:W-:Y:S01]  /*63b0*/  @P1 IMAD R6, R65.reuse, 0x2000, R100 ;  /* 0x0000200041061824 */ /* 0x040fe200078e0264 */
[C---:B------:R-:W-:Y:S01]  /*63c0*/  @P1 LEA R4, R65.reuse, R98, 0xd ;  /* 0x0000006241041211 */ /* 0x040fe200078e68ff */
[C---:B------:R-:W-:Y:S02]  /*63d0*/  @P1 IMAD R5, R65.reuse, 0x2000, R99 ;  /* 0x0000200041051824 */ /* 0x040fe400078e0263 */
[----:B------:R-:W-:Y:S01]  /*63e0*/  @P1 IMAD R3, R65, 0x2000, R106 ;  /* 0x0000200041031824 */ /* 0x000fe200078e026a */
[----:B------:R-:W-:Y:S06]  /*63f0*/  @P0 BRA `(.L_x_103) ;  /* 0x00000000000c0947 */ /* 0x000fec0003800000 */
[----:B--2---:R-:W-:Y:S04]  /*6400*/  SHF.L.U32 R0, R97, 0x1f, RZ ;  /* 0x0000001f61007819 */ /* 0x004fe800000006ff */
[----:B------:R-:W2:Y:S02]  /*6410*/  SYNCS.PHASECHK.TRANS64.TRYWAIT P0, [R2+URZ+0x30], R0 ;  /* 0x00003000020075a7 */ /* 0x000ea400080011ff */
[----:B--2---:R-:W-:Y:S05]  /*6420*/  @!P0 BRA `(.L_x_104) ;  /* 0x00000030004c8947 */ /* 0x004fea0003800000 */
.L_x_103:
[----:B------:R-:W-:Y:S05]  /*6430*/  BSYNC B0 ;  /* 0x0000000000007941 */ /* 0x000fea0003800000 */
.L_x_102:
[----:B------:R-:W-:Y:S02]  /*6440*/  ISETP.NE.AND P0, PT, R67, RZ, PT ;  /* 0x000000ff4300720c */ /* 0x000fe40003f05270 */
[----:B------:R-:W-:Y:S11]  /*6450*/  IADD3 R65, PT, PT, R65, 0x1, RZ ;  /* 0x0000000141417810 */ /* 0x000ff60007ffe0ff */
[----:B------:R4:W1:Y:S04]  /*6460*/  @P0 LDS.128 R56, [R6] ;  /* 0x0000000006380984 */ /* 0x0008680000000c00 */
[----:B------:R4:W1:Y:S04]  /*6470*/  @P0 LDS.128 R60, [R5+0x10] ;  /* 0x00001000053c0984 */ /* 0x0008680000000c00 */
[----:B------:R4:W1:Y:S04]  /*6480*/  @P0 LDS.128 R68, [R4+0x20] ;  /* 0x0000200004440984 */ /* 0x0008680000000c00 */
[----:B------:R4:W1:Y:S02]  /*6490*/  @P0 LDS.128 R76, [R3+0x30] ;  /* 0x00003000034c0984 */ /* 0x0008640000000c00 */
.L_x_101:
[----:B------:R-:W-:Y:S05]  /*64a0*/  BSYNC B1 ;  /* 0x0000000000017941 */ /* 0x000fea0003800000 */
.L_x_100:
[----:B--2---:R-:W-:Y:S05]  /*64b0*/  VIADD R0, R48, 0x20 ;  /* 0x0000002030007836 */ /* 0x004fea0000000000 */
[----:B------:R-:W-:Y:S04]  /*64c0*/  SHF.R.U32.HI R0, RZ, 0x15, R0 ;  /* 0x00000015ff007819 */ /* 0x000fe80000011600 */
[----:B------:R-:W-:Y:S11]  /*64d0*/  LOP3.LUT P0, RZ, R0, 0x3, R92, 0x48, !PT ;  /* 0x0000000300ff7812 */ /* 0x000ff6000780485c */
[----:B------:R-:W-:Y:S02]  /*64e0*/  @!UPT UIADD3 URZ, UPT, UPT, URZ, URZ, URZ ;  /* 0x000000fffffff290 */ /* 0x000fe4000fffe0ff */
[----:B------:R-:W-:Y:S05]  /*64f0*/  @!P0 BRA `(.L_x_105) ;  /* 0x0000000000408947 */ /* 0x000fea0003800000 */
[----:B------:R-:W2:Y:S01]  /*6500*/  LDCU.64 UR8, c[0x4][0x70] ;  /* 0x01000e00ff0877ac */ /* 0x000ea20008000a00 */
[----:B----4-:R-:W-:Y:S01]  /*6510*/  MOV R3, 0x0 ;  /* 0x0000000000037802 */ /* 0x010fe20000000f00 */
[----:B------:R-:W-:Y:S02]  /*6520*/  HFMA2 R12, -RZ, RZ, 0, 5.9604644775390625e-08 ;  /* 0x00000001ff0c7431 */ /* 0x000fe400000001ff */
[----:B-1----:R-:W-:Y:S02]  /*6530*/  IMAD.MOV.U32 R8, RZ, RZ, 0x192 ;  /* 0x00000192ff087424 */ /* 0x002fe400078e00ff */
[----:B------:R-:W-:Y:S01]  /*6540*/  IMAD.MOV.U32 R13, RZ, RZ, RZ ;  /* 0x000000ffff0d7224 */ /* 0x000fe200078e00ff */
[----:B------:R-:W1:Y:S01]  /*6550*/  LDCU.64 UR6, c[0x4][0x78] ;  /* 0x01000f00ff0677ac */ /* 0x000e620008000a00 */
[----:B------:R-:W4:Y:S01]  /*6560*/  LDC.64 R2, c[0x4][R3] ;  /* 0x0100000003027b82 */ /* 0x000f220000000a00 */
[----:B------:R-:W5:Y:S01]  /*6570*/  LDCU.64 UR4, c[0x4][0x10] ;  /* 0x01000200ff0477ac */ /* 0x000f620008000a00 */
[----:B--2---:R-:W-:Y:S01]  /*6580*/  MOV R5, UR9 ;  /* 0x0000000900057c02 */ /* 0x004fe20008000f00 */
[----:B------:R-:W-:Y:S01]  /*6590*/  IMAD.U32 R4, RZ, RZ, UR8 ;  /* 0x00000008ff047e24 */ /* 0x000fe2000f8e00ff */
[----:B-1----:R-:W-:Y:S01]  /*65a0*/  MOV R7, UR7 ;  /* 0x0000000700077c02 */ /* 0x002fe20008000f00 */
[----:B------:R-:W-:Y:S01]  /*65b0*/  IMAD.U32 R6, RZ, RZ, UR6 ;  /* 0x00000006ff067e24 */ /* 0x000fe2000f8e00ff */
[----:B-----5:R-:W-:Y:S01]  /*65c0*/  MOV R11, UR5 ;  /* 0x00000005000b7c02 */ /* 0x020fe20008000f00 */
[----:B------:R-:W-:Y:S02]  /*65d0*/  IMAD.U32 R10, RZ, RZ, UR4 ;  /* 0x00000004ff0a7e24 */ /* 0x000fe4000f8e00ff */
[----:B------:R-:W-:Y:S07]  /*65e0*/  LEPC R20, `(.L_x_105) ;  /* 0x000000001014794e */ /* 0x000fee0000000000 */
[----:B---34-:R-:W-:Y:S05]  /*65f0*/  CALL.ABS.NOINC R2 ;  /* 0x0000000002007343 */ /* 0x018fea0003c00000 */
.L_x_105:
[----:B------:R-:W-:Y:S01]  /*6600*/  ISETP.NE.AND P6, PT, R107, RZ, PT ;  /* 0x000000ff6b00720c */ /* 0x000fe20003fc5270 */
[----:B------:R-:W-:Y:S05]  /*6610*/  WARPSYNC.ALL ;  /* 0x0000000000007948 */ /* 0x000fea0003800000 */
[----:B------:R-:W-:Y:S01]  /*6620*/  R2UR UR4, R48 ;  /* 0x00000000300472ca */ /* 0x000fe200000e0000 */
[----:B------:R-:W-:Y:S01]  /*6630*/  BSSY.RECONVERGENT B0, `(.L_x_106) ;  /* 0x000008f000007945 */ /* 0x000fe20003800200 */
[----:B------:R-:W-:Y:S02]  /*6640*/  MOV R50, UR51 ;  /* 0x0000003300327c02 */ /* 0x000fe40008000f00 */
[----:B-1--4-:R-:W-:Y:S02]  /*6650*/  SHF.L.U32 R3, R56, 0x10, RZ ;  /* 0x0000001038037819 */ /* 0x012fe400000006ff */
[----:B------:R-:W-:Y:S02]  /*6660*/  MOV R72, UR37 ;  /* 0x0000002500487c02 */ /* 0x000fe40008000f00 */
[----:B------:R-:W-:Y:S02]  /*6670*/  @P6 LEA R50, R50, UR48, 0x3 ;  /* 0x0000003032326c11 */ /* 0x000fe4000f8e18ff */
[C---:B------:R-:W-:Y:S02]  /*6680*/  LOP3.LUT R51, R57.reuse, 0xffff0000, RZ, 0xc0, !PT ;  /* 0xffff000039337812 */ /* 0x040fe400078ec0ff */
[----:B------:R-:W-:Y:S01]  /*6690*/  @P6 IADD3 R50, PT, PT, R50, 0x50, RZ ;  /* 0x0000005032326810 */ /* 0x000fe20007ffe0ff */
[----:B------:R-:W1:Y:S01]  /*66a0*/  LDTM.x32 R4, tmem[UR4+0x20] ;  /* 0x00002004000479ee */ /* 0x000e6200082c0000 */
[----:B------:R-:W-:Y:S02]  /*66b0*/  ISETP.NE.AND P0, PT, R102, RZ, PT ;  /* 0x000000ff6600720c */ /* 0x000fe40003f05270 */
[----:B------:R-:W-:Y:S02]  /*66c0*/  @P6 PRMT R72, R72, 0x654, R50 ;  /* 0x0000065448486816 */ /* 0x000fe40000000032 */
[----:B------:R-:W-:Y:S01]  /*66d0*/  SHF.L.U32 R50, R57, 0x10, RZ ;  /* 0x0000001039327819 */ /* 0x000fe200000006ff */
[C---:B-1----:R-:W-:Y:S01]  /*66e0*/  FMUL R0, R47.reuse, R4 ;  /* 0x000000042f007220 */ /* 0x042fe20000400000 */
[----:B------:R-:W-:Y:S01]  /*66f0*/  LOP3.LUT R4, R56, 0xffff0000, RZ, 0xc0, !PT ;  /* 0xffff000038047812 */ /* 0x000fe200078ec0ff */
[C---:B------:R-:W-:Y:S01]  /*6700*/  FMUL R2, R47.reuse, R5 ;  /* 0x000000052f027220 */ /* 0x040fe20000400000 */
[----:B------:R-:W-:Y:S01]  /*6710*/  FMUL R7, R47, R7 ;  /* 0x000000072f077220 */ /* 0x000fe20000400000 */
[----:B------:R-:W-:Y:S01]  /*6720*/  FFMA R0, R49, R3, R0 ;  /* 0x0000000331007223 */ /* 0x000fe20000000000 */
[----:B------:R-:W-:Y:S01]  /*6730*/  FMUL R3, R47, R6 ;  /* 0x000000062f037220 */ /* 0x000fe20000400000 */
[----:B------:R-:W-:Y:S01]  /*6740*/  FFMA R2, R49, R4, R2 ;  /* 0x0000000431027223 */ /* 0x000fe20000000002 */
[C---:B------:R-:W-:Y:S01]  /*6750*/  FMUL R4, R47.reuse, R8 ;  /* 0x000000082f047220 */ /* 0x040fe20000400000 */
[C---:B------:R-:W-:Y:S01]  /*6760*/  FMUL R8, R47.reuse, R12 ;  /* 0x0000000c2f087220 */ /* 0x040fe20000400000 */
[C---:B------:R-:W-:Y:S01]  /*6770*/  FMUL R12, R47.reuse, R16 ;  /* 0x000000102f0c7220 */ /* 0x040fe20000400000 */
[C---:B------:R-:W-:Y:S01]  /*6780*/  FMUL R16, R47.reuse, R20 ;  /* 0x000000142f107220 */ /* 0x040fe20000400000 */
[----:B------:R-:W-:Y:S01]  /*6790*/  F2FP.BF16.F32.PACK_AB R52, R2, R0 ;  /* 0x000000000234723e */ /* 0x000fe200000010ff */
[C---:B------:R-:W-:Y:S01]  /*67a0*/  FMUL R20, R47.reuse, R24 ;  /* 0x000000182f147220 */ /* 0x040fe20000400000 */
[C---:B------:R-:W-:Y:S01]  /*67b0*/  LOP3.LUT R0, R58.reuse, 0xffff0000, RZ, 0xc0, !PT ;  /* 0xffff00003a007812 */ /* 0x040fe200078ec0ff */
[----:B------:R-:W-:Y:S01]  /*67c0*/  FMUL R24, R47, R28 ;  /* 0x0000001c2f187220 */ /* 0x000fe20000400000 */
[----:B------:R-:W-:Y:S01]  /*67d0*/  SHF.L.U32 R2, R59, 0x10, RZ ;  /* 0x000000103b027819 */ /* 0x000fe200000006ff */
[C---:B------:R-:W-:Y:S01]  /*67e0*/  FMUL R28, R47.reuse, R32 ;  /* 0x000000202f1c7220 */ /* 0x040fe20000400000 */
[----:B------:R-:W-:Y:S01]  /*67f0*/  SHF.L.U32 R32, R58, 0x10, RZ ;  /* 0x000000103a207819 */ /* 0x000fe200000006ff */
[----:B------:R-:W-:Y:S01]  /*6800*/  FMUL R5, R47, R9 ;  /* 0x000000092f057220 */ /* 0x000fe20000400000 */
[C---:B------:R-:W-:Y:S01]  /*6810*/  FFMA R3, R49.reuse, R50, R3 ;  /* 0x0000003231037223 */ /* 0x040fe20000000003 */
[----:B------:R-:W-:Y:S01]  /*6820*/  FFMA R7, R49, R51, R7 ;  /* 0x0000003331077223 */ /* 0x000fe20000000007 */
[----:B------:R-:W-:Y:S01]  /*6830*/  FMUL R6, R47, R10 ;  /* 0x0000000a2f067220 */ /* 0x000fe20000400000 */
[----:B------:R-:W-:Y:S01]  /*6840*/  FFMA R4, R49, R32, R4 ;  /* 0x0000002031047223 */ /* 0x000fe20000000004 */
[----:B------:R-:W-:Y:S01]  /*6850*/  LOP3.LUT R32, R59, 0xffff0000, RZ, 0xc0, !PT ;  /* 0xffff00003b207812 */ /* 0x000fe200078ec0ff */
[----:B------:R-:W-:Y:S01]  /*6860*/  FFMA R5, R49, R0, R5 ;  /* 0x0000000031057223 */ /* 0x000fe20000000005 */
[C---:B------:R-:W-:Y:S01]  /*6870*/  SHF.L.U32 R0, R60.reuse, 0x10, RZ ;  /* 0x000000103c007819 */ /* 0x040fe200000006ff */
[----:B------:R-:W-:Y:S01]  /*6880*/  FMUL R11, R47, R11 ;  /* 0x0000000b2f0b7220 */ /* 0x000fe20000400000 */
[----:B------:R-:W-:Y:S01]  /*6890*/  F2FP.BF16.F32.PACK_AB R53, R7, R3 ;  /* 0x000000030735723e */ /* 0x000fe200000010ff */
[C---:B------:R-:W-:Y:S01]  /*68a0*/  FFMA R6, R49.reuse, R2, R6 ;  /* 0x0000000231067223 */ /* 0x040fe20000000006 */
[----:B------:R-:W-:Y:S01]  /*68b0*/  LOP3.LUT R2, R60, 0xffff0000, RZ, 0xc0, !PT ;  /* 0xffff00003c027812 */ /* 0x000fe200078ec0ff */
[----:B------:R-:W-:Y:S01]  /*68c0*/  FFMA R11, R49, R32, R11 ;  /* 0x00000020310b7223 */ /* 0x000fe2000000000b */
[----:B------:R-:W-:Y:S01]  /*68d0*/  SHF.L.U32 R3, R61, 0x10, RZ ;  /* 0x000000103d037819 */ /* 0x000fe200000006ff */
[----:B------:R-:W-:Y:S01]  /*68e0*/  FFMA R8, R49, R0, R8 ;  /* 0x0000000031087223 */ /* 0x000fe20000000008 */
[----:B------:R-:W-:Y:S01]  /*68f0*/  LOP3.LUT R0, R61, 0xffff0000, RZ, 0xc0, !PT ;  /* 0xffff00003d007812 */ /* 0x000fe200078ec0ff */
[----:B------:R-:W-:Y:S01]  /*6900*/  FMUL R9, R47, R13 ;  /* 0x0000000d2f097220 */ /* 0x000fe20000400000 */
[----:B------:R-:W-:Y:S01]  /*6910*/  F2FP.BF16.F32.PACK_AB R54, R5, R4 ;  /* 0x000000040536723e */ /* 0x000fe200000010ff */
[----:B------:R-:W-:Y:S01]  /*6920*/  FMUL R10, R47, R14 ;  /* 0x0000000e2f0a7220 */ /* 0x000fe20000400000 */
[----:B------:R-:W-:Y:S01]  /*6930*/  F2FP.BF16.F32.PACK_AB R55, R11, R6 ;  /* 0x000000060b37723e */ /* 0x000fe200000010ff */
[----:B------:R-:W-:Y:S01]  /*6940*/  FMUL R15, R47, R15 ;  /* 0x0000000f2f0f7220 */ /* 0x000fe20000400000 */
[----:B------:R-:W-:Y:S01]  /*6950*/  SHF.L.U32 R4, R77, 0x10, RZ ;  /* 0x000000104d047819 */ /* 0x000fe200000006ff */
[C---:B------:R-:W-:Y:S01]  /*6960*/  FFMA R9, R49.reuse, R2, R9 ;  /* 0x0000000231097223 */ /* 0x040fe20000000009 */
[C---:B------:R-:W-:Y:S01]  /*6970*/  SHF.L.U32 R2, R62.reuse, 0x10, RZ ;  /* 0x000000103e027819 */ /* 0x040fe200000006ff */
[C---:B------:R-:W-:Y:S01]  /*6980*/  FFMA R10, R49.reuse, R3, R10 ;  /* 0x00000003310a7223 */ /* 0x040fe2000000000a */
[----:B------:R-:W-:Y:S01]  /*6990*/  LOP3.LUT R3, R62, 0xffff0000, RZ, 0xc0, !PT ;  /* 0xffff00003e037812 */ /* 0x000fe200078ec0ff */
[----:B------:R-:W-:Y:S01]  /*69a0*/  FFMA R15, R49, R0, R15 ;  /* 0x00000000310f7223 */ /* 0x000fe2000000000f */
[----:B------:R-:W-:Y:S01]  /*69b0*/  SHF.L.U32 R0, R63, 0x10, RZ ;  /* 0x000000103f007819 */ /* 0x000fe200000006ff */
[----:B------:R-:W-:Y:S01]  /*69c0*/  FMUL R13, R47, R17 ;  /* 0x000000112f0d7220 */ /* 0x000fe20000400000 */
[----:B------:R-:W-:Y:S01]  /*69d0*/  F2FP.BF16.F32.PACK_AB R8, R9, R8 ;  /* 0x000000080908723e */ /* 0x000fe200000010ff */
[----:B------:R-:W-:Y:S01]  /*69e0*/  FMUL R14, R47, R18 ;  /* 0x000000122f0e7220 */ /* 0x000fe20000400000 */
[----:B------:R-:W-:Y:S01]  /*69f0*/  F2FP.BF16.F32.PACK_AB R9, R15, R10 ;  /* 0x0000000a0f09723e */ /* 0x000fe200000010ff */
[----:B------:R-:W-:Y:S01]  /*6a00*/  FFMA R12, R49, R2, R12 ;  /* 0x00000002310c7223 */ /* 0x000fe2000000000c */
[----:B------:R-:W-:Y:S01]  /*6a10*/  LOP3.LUT R2, R63, 0xffff0000, RZ, 0xc0, !PT ;  /* 0xffff00003f027812 */ /* 0x000fe200078ec0ff */
[----:B------:R-:W-:Y:S01]  /*6a20*/  FFMA R13, R49, R3, R13 ;  /* 0x00000003310d7223 */ /* 0x000fe2000000000d */
[----:B------:R-:W-:Y:S01]  /*6a30*/  SHF.L.U32 R3, R69, 0x10, RZ ;  /* 0x0000001045037819 */ /* 0x000fe200000006ff */
[----:B------:R-:W-:Y:S01]  /*6a40*/  FFMA R14, R49, R0, R14 ;  /* 0x00000000310e7223 */ /* 0x000fe2000000000e */
[C---:B------:R-:W-:Y:S01]  /*6a50*/  SHF.L.U32 R0, R68.reuse, 0x10, RZ ;  /* 0x0000001044007819 */ /* 0x040fe200000006ff */
[----:B------:R-:W-:Y:S01]  /*6a60*/  FMUL R19, R47, R19 ;  /* 0x000000132f137220 */ /* 0x000fe20000400000 */
[----:B------:R-:W-:Y:S01]  /*6a70*/  F2FP.BF16.F32.PACK_AB R10, R13, R12 ;  /* 0x0000000c0d0a723e */ /* 0x000fe200000010ff */
[----:B------:R-:W-:Y:S01]  /*6a80*/  FMUL R17, R47, R21 ;  /* 0x000000152f117220 */ /* 0x000fe20000400000 */
[----:B------:R-:W-:Y:S01]  /*6a90*/  LOP3.LUT R5, R79, 0xffff0000, RZ, 0xc0, !PT ;  /* 0xffff00004f057812 */ /* 0x000fe200078ec0ff */
[C---:B------:R-:W-:Y:S01]  /*6aa0*/  FFMA R19, R49.reuse, R2, R19 ;  /* 0x0000000231137223 */ /* 0x040fe20000000013 */
[----:B------:R-:W-:Y:S01]  /*6ab0*/  LOP3.LUT R2, R68, 0xffff0000, RZ, 0xc0, !PT ;  /* 0xffff000044027812 */ /* 0x000fe200078ec0ff */
[----:B------:R1:W-:Y:S01]  /*6ac0*/  STS.128 [R100+0x2000], R52 ;  /* 0x0020003464007388 */ /* 0x0003e20000000c00 */
[----:B------:R-:W-:Y:S01]  /*6ad0*/  FFMA R16, R49, R0, R16 ;  /* 0x0000000031107223 */ /* 0x000fe20000000010 */
[----:B------:R-:W-:Y:S01]  /*6ae0*/  LOP3.LUT R0, R69, 0xffff0000, RZ, 0xc0, !PT ;  /* 0xffff000045007812 */ /* 0x000fe200078ec0ff */
[----:B------:R-:W-:Y:S01]  /*6af0*/  FMUL R18, R47, R22 ;  /* 0x000000162f127220 */ /* 0x000fe20000400000 */
[----:B------:R-:W-:Y:S01]  /*6b00*/  F2FP.BF16.F32.PACK_AB R11, R19, R14 ;  /* 0x0000000e130b723e */ /* 0x000fe200000010ff */
[----:B------:R-:W-:Y:S01]  /*6b10*/  FMUL R23, R47, R23 ;  /* 0x000000172f177220 */ /* 0x000fe20000400000 */
[C---:B------:R-:W-:Y:S01]  /*6b20*/  FFMA R17, R49.reuse, R2, R17 ;  /* 0x0000000231117223 */ /* 0x040fe20000000011 */
[C---:B------:R-:W-:Y:S01]  /*6b30*/  SHF.L.U32 R2, R70.reuse, 0x10, RZ ;  /* 0x0000001046027819 */ /* 0x040fe200000006ff */
[----:B------:R-:W-:Y:S01]  /*6b40*/  FFMA R18, R49, R3, R18 ;  /* 0x0000000331127223 */ /* 0x000fe20000000012 */
[----:B------:R-:W-:Y:S01]  /*6b50*/  SHF.L.U32 R3, R71, 0x10, RZ ;  /* 0x0000001047037819 */ /* 0x000fe200000006ff */
[----:B------:R1:W-:Y:S01]  /*6b60*/  STS.128 [R99+0x2010], R8 ;  /* 0x0020100863007388 */ /* 0x0003e20000000c00 */
[----:B------:R-:W-:Y:S01]  /*6b70*/  F2FP.BF16.F32.PACK_AB R16, R17, R16 ;  /* 0x000000101110723e */ /* 0x000fe200000010ff */
[----:B------:R-:W-:Y:S01]  /*6b80*/  FFMA R23, R49, R0, R23 ;  /* 0x0000000031177223 */ /* 0x000fe20000000017 */
[----:B------:R-:W-:Y:S01]  /*6b90*/  LOP3.LUT R0, R70, 0xffff0000, RZ, 0xc0, !PT ;  /* 0xffff000046007812 */ /* 0x000fe200078ec0ff */
[C---:B------:R-:W-:Y:S01]  /*6ba0*/  FMUL R21, R47.reuse, R25 ;  /* 0x000000192f157220 */ /* 0x040fe20000400000 */
[----:B------:R-:W-:Y:S01]  /*6bb0*/  FMUL R22, R47, R26 ;  /* 0x0000001a2f167220 */ /* 0x000fe20000400000 */
[C---:B------:R-:W-:Y:S01]  /*6bc0*/  FFMA R20, R49.reuse, R2, R20 ;  /* 0x0000000231147223 */ /* 0x040fe20000000014 */
[C---:B------:R-:W-:Y:S01]  /*6bd0*/  SHF.L.U32 R2, R76.reuse, 0x10, RZ ;  /* 0x000000104c027819 */ /* 0x040fe200000006ff */
[----:B------:R-:W-:Y:S01]  /*6be0*/  FFMA R21, R49, R0, R21 ;  /* 0x0000000031157223 */ /* 0x000fe20000000015 */
[----:B------:R-:W-:Y:S01]  /*6bf0*/  LOP3.LUT R0, R71, 0xffff0000, RZ, 0xc0, !PT ;  /* 0xffff000047007812 */ /* 0x000fe200078ec0ff */
[----:B------:R-:W-:Y:S01]  /*6c00*/  FFMA R22, R49, R3, R22 ;  /* 0x0000000331167223 */ /* 0x000fe20000000016 */
[C---:B------:R-:W-:Y:S01]  /*6c10*/  FMUL R27, R47.reuse, R27 ;  /* 0x0000001b2f1b7220 */ /* 0x040fe20000400000 */
[----:B------:R-:W-:Y:S01]  /*6c20*/  LOP3.LUT R3, R76, 0xffff0000, RZ, 0xc0, !PT ;  /* 0xffff00004c037812 */ /* 0x000fe200078ec0ff */
[C---:B------:R-:W-:Y:S01]  /*6c30*/  FMUL R25, R47.reuse, R29 ;  /* 0x0000001d2f197220 */ /* 0x040fe20000400000 */
[----:B------:R-:W-:Y:S01]  /*6c40*/  FMUL R26, R47, R30 ;  /* 0x0000001e2f1a7220 */ /* 0x000fe20000400000 */
[C---:B------:R-:W-:Y:S01]  /*6c50*/  FFMA R27, R49.reuse, R0, R27 ;  /* 0x00000000311b7223 */ /* 0x040fe2000000001b */
[----:B------:R-:W-:Y:S01]  /*6c60*/  FFMA R24, R49, R2, R24 ;  /* 0x0000000231187223 */ /* 0x000fe20000000018 */
[----:B------:R-:W-:Y:S01]  /*6c70*/  LOP3.LUT R0, R77, 0xffff0000, RZ, 0xc0, !PT ;  /* 0xffff00004d007812 */ /* 0x000fe200078ec0ff */
[----:B------:R-:W-:Y:S01]  /*6c80*/  FFMA R25, R49, R3, R25 ;  /* 0x0000000331197223 */ /* 0x000fe20000000019 */
[----:B------:R-:W-:Y:S01]  /*6c90*/  FMUL R31, R47, R31 ;  /* 0x0000001f2f1f7220 */ /* 0x000fe20000400000 */
[C---:B------:R-:W-:Y:S01]  /*6ca0*/  SHF.L.U32 R2, R78.reuse, 0x10, RZ ;  /* 0x000000104e027819 */ /* 0x040fe200000006ff */
[----:B------:R-:W-:Y:S01]  /*6cb0*/  FFMA R26, R49, R4, R26 ;  /* 0x00000004311a7223 */ /* 0x000fe2000000001a */
[----:B------:R-:W-:Y:S01]  /*6cc0*/  LOP3.LUT R3, R78, 0xffff0000, RZ, 0xc0, !PT ;  /* 0xffff00004e037812 */ /* 0x000fe200078ec0ff */
[----:B------:R-:W-:Y:S01]  /*6cd0*/  FMUL R29, R47, R33 ;  /* 0x000000212f1d7220 */ /* 0x000fe20000400000 */
[----:B------:R-:W-:Y:S01]  /*6ce0*/  SHF.L.U32 R4, R79, 0x10, RZ ;  /* 0x000000104f047819 */ /* 0x000fe200000006ff */
[----:B------:R-:W-:Y:S01]  /*6cf0*/  FMUL R30, R47, R34 ;  /* 0x000000222f1e7220 */ /* 0x000fe20000400000 */
[----:B------:R-:W-:Y:S01]  /*6d00*/  F2FP.BF16.F32.PACK_AB R17, R23, R18 ;  /* 0x000000121711723e */ /* 0x000fe200000010ff */
[----:B------:R-:W-:Y:S01]  /*6d10*/  FFMA R31, R49, R0, R31 ;  /* 0x00000000311f7223 */ /* 0x000fe2000000001f */
[----:B------:R-:W-:Y:S01]  /*6d20*/  FMUL R35, R47, R35 ;  /* 0x000000232f237220 */ /* 0x000fe20000400000 */
[----:B------:R-:W-:Y:S01]  /*6d30*/  F2FP.BF16.F32.PACK_AB R18, R21, R20 ;  /* 0x000000141512723e */ /* 0x000fe200000010ff */
[----:B------:R-:W-:Y:S01]  /*6d40*/  FFMA R28, R49, R2, R28 ;  /* 0x00000002311c7223 */ /* 0x000fe2000000001c */
[----:B------:R-:W-:Y:S01]  /*6d50*/  F2FP.BF16.F32.PACK_AB R19, R27, R22 ;  /* 0x000000161b13723e */ /* 0x000fe200000010ff */
[C---:B------:R-:W-:Y:S01]  /*6d60*/  FFMA R29, R49.reuse, R3, R29 ;  /* 0x00000003311d7223 */ /* 0x040fe2000000001d */
[C---:B------:R-:W-:Y:S01]  /*6d70*/  FFMA R30, R49.reuse, R4, R30 ;  /* 0x00000004311e7223 */ /* 0x040fe2000000001e */
[----:B------:R-:W-:Y:S01]  /*6d80*/  FFMA R35, R49, R5, R35 ;  /* 0x0000000531237223 */ /* 0x000fe20000000023 */
[----:B------:R-:W-:Y:S01]  /*6d90*/  F2FP.BF16.F32.PACK_AB R24, R25, R24 ;  /* 0x000000181918723e */ /* 0x000fe200000010ff */
[----:B------:R1:W-:Y:S01]  /*6da0*/  STS.128 [R98+0x2020], R16 ;  /* 0x0020201062007388 */ /* 0x0003e20000000c00 */
[----:B------:R-:W-:Y:S02]  /*6db0*/  F2FP.BF16.F32.PACK_AB R25, R31, R26 ;  /* 0x0000001a1f19723e */ /* 0x000fe400000010ff */
[----:B------:R-:W-:Y:S02]  /*6dc0*/  F2FP.BF16.F32.PACK_AB R26, R29, R28 ;  /* 0x0000001c1d1a723e */ /* 0x000fe400000010ff */
[----:B------:R-:W-:Y:S02]  /*6dd0*/  F2FP.BF16.F32.PACK_AB R27, R35, R30 ;  /* 0x0000001e231b723e */ /* 0x000fe400000010ff */
[----:B------:R-:W-:Y:S02]  /*6de0*/  LEA R0, R65, UR48, 0x3 ;  /* 0x0000003041007c11 */ /* 0x000fe4000f8e18ff */
[----:B------:R-:W-:Y:S01]  /*6df0*/  @P6 SHF.L.U32 R2, R97, 0x1f, RZ ;  /* 0x0000001f61026819 */ /* 0x000fe200000006ff */
        /* <DEDUP_REMOVED lines=9> */
[----:B------:R-:W-:Y:S02]  /*6e90*/  UIADD3 UR8, UP0, UPT, UR52, 0x680, URZ ;  /* 0x0000068034087890 */ /* 0x000fe4000ff1e0ff */
[----:B------:R-:W-:Y:S02]  /*6ea0*/  UIADD3 UR5, UPT, UPT, UR41, 0x20, URZ ;  /* 0x0000002029057890 */ /* 0x000fe4000fffe0ff */
[----:B------:R-:W-:Y:S02]  /*6eb0*/  UIADD3 UR4, UPT, UPT, UR48, 0x2200, URZ ;  /* 0x0000220030047890 */ /* 0x000fe4000fffe0ff */
[----:B------:R-:W-:Y:S01]  /*6ec0*/  UIADD3.X UR9, UPT, UPT, URZ, UR53, URZ, UP0, !UPT ;  /* 0x00000035ff097290 */ /* 0x000fe200087fe4ff */
[----:B------:R-:W-:Y:S01]  /*6ed0*/  UMOV UR6, UR42 ;  /* 0x0000002a00067c82 */ /* 0x000fe20008000000 */
[----:B------:R-:W-:Y:S07]  /*6ee0*/  UMOV UR7, UR36 ;  /* 0x0000002400077c82 */ /* 0x000fee0008000000 */
[----:B------:R2:W-:Y:S01]  /*6ef0*/  UTMASTG.3D [UR4], [UR8] ;  /* 0x00000004080073b5 */ /* 0x0005e20008010000 */
[----:B------:R0:W-:Y:S01]  /*6f00*/  UTMACMDFLUSH ;  /* 0x00000000000079b7 */ /* 0x0001e20000000000 */
[----:B--2---:R-:W-:Y:S04]  /*6f10*/  DEPBAR.LE SB0, 0x1 ;  /* 0x000080400000791a */ /* 0x004fe80000000000 */
.L_x_107:
[----:B------:R-:W-:Y:S05]  /*6f20*/  BSYNC.RECONVERGENT B0 ;  /* 0x0000000000007941 */ /* 0x000fea0003800200 */
.L_x_106:
[----:B------:R-:W-:Y:S01]  /*6f30*/  BAR.SYNC.DEFER_BLOCKING 0x1, 0x80 ;  /* 0x0042000000007b1d */ /* 0x000fe20000010000 */
[----:B------:R-:W-:Y:S04]  /*6f40*/  UIADD3 UR40, UPT, UPT, UR51, 0x1, URZ ;  /* 0x0000000133287890 */ /* 0x000fe8000fffe0ff */
[----:B------:R-:W-:Y:S04]  /*6f50*/  UISETP.NE.AND UP0, UPT, UR40, 0x4, UPT ;  /* 0x000000042800788c */ /* 0x000fe8000bf05270 */
[----:B------:R-:W-:Y:S01]  /*6f60*/  USEL UR40, UR40, URZ, UP0 ;  /* 0x000000ff28287287 */ /* 0x000fe20008000000 */
[----:B------:R2:W-:Y:S01]  /*6f70*/  @P6 SYNCS.ARRIVE.TRANS64.RED.A1T0 RZ, [R72+URZ], RZ ;  /* 0x000000ff48ff69a7 */ /* 0x0005e200081004ff */
[----:B------:R-:W-:Y:S01]  /*6f80*/  BSSY B1, `(.L_x_108) ;  /* 0x0000017000017945 */ /* 0x000fe20003800000 */
[----:B------:R-:W4:Y:S02]  /*6f90*/  @P6 SYNCS.PHASECHK.TRANS64.TRYWAIT P0, [R0+URZ+0x30], R2 ;  /* 0x00003002000065a7 */ /* 0x000f2400080011ff */
[----:B----4-:R-:W-:Y:S01]  /*6fa0*/  @P6 SEL R66, RZ, 0x1, !P0 ;  /* 0x00000001ff426807 */ /* 0x010fe20004000000 */
[----:B--2---:R-:W-:Y:S06]  /*6fb0*/  @!P6 BRA `(.L_x_109) ;  /* 0x00000000004ce947 */ /* 0x004fec0003800000 */
        /* <DEDUP_REMOVED lines=9> */
[----:B------:R-:W-:Y:S04]  /*7050*/  SHF.L.U32 R6, R97, 0x1f, RZ ;  /* 0x0000001f61067819 */ /* 0x000fe800000006ff */
[----:B------:R-:W2:Y:S02]  /*7060*/  SYNCS.PHASECHK.TRANS64.TRYWAIT P0, [R0+URZ+0x30], R6 ;  /* 0x00003006000075a7 */ /* 0x000ea400080011ff */
[----:B--2---:R-:W-:Y:S05]  /*7070*/  @!P0 BRA `(.L_x_112) ;  /* 0x00000024004c8947 */ /* 0x004fea0003800000 */
.L_x_111:
[----:B------:R-:W-:Y:S05]  /*7080*/  BSYNC B0 ;  /* 0x0000000000007941 */ /* 0x000fea0003800000 */
.L_x_110:
[----:B------:R-:W-:Y:S02]  /*7090*/  ISETP.NE.AND P0, PT, R67, RZ, PT ;  /* 0x000000ff4300720c */ /* 0x000fe40003f05270 */
[----:B------:R-:W-:Y:S11]  /*70a0*/  IADD3 R65, PT, PT, R65, 0x1, RZ ;  /* 0x0000000141417810 */ /* 0x000ff60007ffe0ff */
[----:B------:R4:W1:Y:S04]  /*70b0*/  @P0 LDS.128 R56, [R5] ;  /* 0x0000000005380984 */ /* 0x0008680000000c00 */
[----:B------:R4:W1:Y:S04]  /*70c0*/  @P0 LDS.128 R60, [R4+0x10] ;  /* 0x00001000043c0984 */ /* 0x0008680000000c00 */
[----:B------:R4:W1:Y:S04]  /*70d0*/  @P0 LDS.128 R68, [R3+0x20] ;  /* 0x0000200003440984 */ /* 0x0008680000000c00 */
[----:B------:R4:W1:Y:S02]  /*70e0*/  @P0 LDS.128 R76, [R2+0x30] ;  /* 0x00003000024c0984 */ /* 0x0008640000000c00 */
.L_x_109:
[----:B------:R-:W-:Y:S05]  /*70f0*/  BSYNC B1 ;  /* 0x0000000000017941 */ /* 0x000fea0003800000 */
.L_x_108:
        /* <DEDUP_REMOVED lines=21> */
.L_x_113:
        /* <DEDUP_REMOVED lines=146> */
.L_x_115:
[----:B------:R-:W-:Y:S05]  /*7b70*/  BSYNC.RECONVERGENT B0 ;  /* 0x0000000000007941 */ /* 0x000fea0003800200 */
.L_x_114:
        /* <DEDUP_REMOVED lines=21> */
.L_x_119:
[----:B------:R-:W-:Y:S05]  /*7cd0*/  BSYNC B0 ;  /* 0x0000000000007941 */ /* 0x000fea0003800000 */
.L_x_118:
[----:B------:R-:W-:Y:S11]  /*7ce0*/  ISETP.NE.AND P0, PT, R67, RZ, PT ;  /* 0x000000ff4300720c */ /* 0x000ff60003f05270 */
[----:B------:R-:W-:Y:S02]  /*7cf0*/  @!UPT UIADD3 URZ, UPT, UPT, URZ, URZ, URZ ;  /* 0x000000fffffff290 */ /* 0x000fe4000fffe0ff */
[----:B------:R4:W1:Y:S04]  /*7d00*/  @P0 LDS.128 R56, [R4] ;  /* 0x0000000004380984 */ /* 0x0008680000000c00 */
[----:B------:R4:W1:Y:S04]  /*7d10*/  @P0 LDS.128 R60, [R3+0x10] ;  /* 0x00001000033c0984 */ /* 0x0008680000000c00 */
[----:B------:R4:W1:Y:S04]  /*7d20*/  @P0 LDS.128 R68, [R2+0x20] ;  /* 0x0000200002440984 */ /* 0x0008680000000c00 */
[----:B------:R4:W1:Y:S02]  /*7d30*/  @P0 LDS.128 R76, [R65+0x30] ;  /* 0x00003000414c0984 */ /* 0x0008640000000c00 */
.L_x_117:
[----:B------:R-:W-:Y:S05]  /*7d40*/  BSYNC B1 ;  /* 0x0000000000017941 */ /* 0x000fea0003800000 */
.L_x_116:
        /* <DEDUP_REMOVED lines=21> */
.L_x_121:
[----:B------:R-:W-:Y:S01]  /*7ea0*/  ISETP.NE.AND P0, PT, R102, RZ, PT ;  /* 0x000000ff6600720c */ /* 0x000fe20003f05270 */
[----:B------:R-:W-:Y:S05]  /*7eb0*/  WARPSYNC.ALL ;  /* 0x0000000000007948 */ /* 0x000fea0003800000 */
[----:B------:R-:W-:Y:S01]  /*7ec0*/  R2UR UR4, R48 ;  /* 0x00000000300472ca */ /* 0x000fe200000e0000 */
[----:B------:R-:W-:Y:S01]  /*7ed0*/  BSSY.RECONVERGENT B0, `(.L_x_122) ;  /* 0x000008c000007945 */ /* 0x000fe20003800200 */
[----:B------:R-:W-:Y:S02]  /*7ee0*/  R2UR UR5, R64 ;  /* 0x00000000400572ca */ /* 0x000fe400000e0000 */
[C---:B-1----:R-:W-:Y:S02]  /*7ef0*/  SHF.L.U32 R0, R56.reuse, 0x10, RZ ;  /* 0x0000001038007819 */ /* 0x042fe400000006ff */
[----:B----4-:R-:W-:Y:S02]  /*7f00*/  LOP3.LUT R2, R56, 0xffff0000, RZ, 0xc0, !PT ;  /* 0xffff000038027812 */ /* 0x010fe400078ec0ff */
[C---:B------:R-:W-:Y:S02]  /*7f10*/  SHF.L.U32 R3, R57.reuse, 0x10, RZ ;  /* 0x0000001039037819 */ /* 0x040fe400000006ff */
[----:B------:R-:W-:Y:S02]  /*7f20*/  LOP3.LUT R48, R57, 0xffff0000, RZ, 0xc0, !PT ;  /* 0xffff000039307812 */ /* 0x000fe400078ec0ff */
[C---:B------:R-:W-:Y:S01]  /*7f30*/  SHF.L.U32 R50, R58.reuse, 0x10, RZ ;  /* 0x000000103a327819 */ /* 0x040fe200000006ff */
[----:B------:R-:W1:Y:S01]  /*7f40*/  LDTM.x32 R4, tmem[UR4+0x60] ;  /* 0x00006004000479ee */ /* 0x000e6200082c0000 */
[----:B------:R-:W-:Y:S01]  /*7f50*/  LOP3.LUT R51, R58, 0xffff0000, RZ, 0xc0, !PT ;  /* 0xffff00003a337812 */ /* 0x000fe200078ec0ff */
[----:B------:R-:W-:Y:S01]  /*7f60*/  NOP ;  /* 0x0000000000007918 */ /* 0x000fe20000000000 */
[C---:B------:R-:W-:Y:S01]  /*7f70*/  SHF.L.U32 R52, R59.reuse, 0x10, RZ ;  /* 0x000000103b347819 */ /* 0x040fe200000006ff */
[----:B------:R-:W-:Y:S01]  /*7f80*/  UIADD3 UR5, UPT, UPT, UR5, 0xc0, URZ ;  /* 0x000000c005057890 */ /* 0x000fe2000fffe0ff */
[----:B------:R-:W-:Y:S02]  /*7f90*/  LOP3.LUT R53, R59, 0xffff0000, RZ, 0xc0, !PT ;  /* 0xffff00003b357812 */ /* 0x000fe400078ec0ff */
[C---:B------:R-:W-:Y:S01]  /*7fa0*/  SHF.L.U32 R54, R60.reuse, 0x10, RZ ;  /* 0x000000103c367819 */ /* 0x040fe200000006ff */
[----:B------:R-:W-:Y:S01]  /*7fb0*/  UPRMT UR5, UR37, 0x654, UR5 ;  /* 0x0000065425057896 */ /* 0x000fe20008000005 */
[----:B------:R-:W-:Y:S02]  /*7fc0*/  LOP3.LUT R55, R60, 0xffff0000, RZ, 0xc0, !PT ;  /* 0xffff00003c377812 */ /* 0x000fe400078ec0ff */
[C---:B------:R-:W-:Y:S02]  /*7fd0*/  SHF.L.U32 R56, R61.reuse, 0x10, RZ ;  /* 0x000000103d387819 */ /* 0x040fe400000006ff */
[----:B------:R-:W-:Y:S02]  /*7fe0*/  LOP3.LUT R57, R61, 0xffff0000, RZ, 0xc0, !PT ;  /* 0xffff00003d397812 */ /* 0x000fe400078ec0ff */
[C---:B------:R-:W-:Y:S02]  /*7ff0*/  SHF.L.U32 R58, R62.reuse, 0x10, RZ ;  /* 0x000000103e3a7819 */ /* 0x040fe400000006ff */
[----:B------:R-:W-:Y:S01]  /*8000*/  LOP3.LUT R59, R62, 0xffff0000, RZ, 0xc0, !PT ;  /* 0xffff00003e3b7812 */ /* 0x000fe200078ec0ff */
[----:B-1----:R-:W-:Y:S01]  /*8010*/  SYNCS.ARRIVE.TRANS64.RED.A1T0 RZ, [UR5], RZ ;  /* 0x000000ffffff79a7 */ /* 0x002fe20008100405 */
[C---:B------:R-:W-:Y:S02]  /*8020*/  SHF.L.U32 R60, R63.reuse, 0x10, RZ ;  /* 0x000000103f3c7819 */ /* 0x040fe400000006ff */
[----:B------:R-:W-:Y:S02]  /*8030*/  LOP3.LUT R61, R63, 0xffff0000, RZ, 0xc0, !PT ;  /* 0xffff00003f3d7812 */ /* 0x000fe400078ec0ff */
[C---:B------:R-:W-:Y:S01]  /*8040*/  SHF.L.U32 R62, R68.reuse, 0x10, RZ ;  /* 0x00000010443e7819 */ /* 0x040fe200000006ff */
[C---:B------:R-:W-:Y:S01]  /*8050*/  FMUL R4, R47.reuse, R4 ;  /* 0x000000042f047220 */ /* 0x040fe20000400000 */
[C---:B------:R-:W-:Y:S01]  /*8060*/  FMUL R5, R47.reuse, R5 ;  /* 0x000000052f057220 */ /* 0x040fe20000400000 */
[----:B------:R-:W-:Y:S01]  /*8070*/  FMUL R6, R47, R6 ;  /* 0x000000062f067220 */ /* 0x000fe20000400000 */
[----:B------:R-:W-:Y:S01]  /*8080*/  LOP3.LUT R63, R68, 0xffff0000, RZ, 0xc0, !PT ;  /* 0xffff0000443f7812 */ /* 0x000fe200078ec0ff */
[C---:B------:R-:W-:Y:S01]  /*8090*/  FFMA R4, R49.reuse, R0, R4 ;  /* 0x0000000031047223 */ /* 0x040fe20000000004 */
[----:B------:R-:W-:Y:S01]  /*80a0*/  FFMA R5, R49, R2, R5 ;  /* 0x0000000231057223 */ /* 0x000fe20000000005 */
[----:B------:R-:W-:Y:S01]  /*80b0*/  SHF.L.U32 R64, R69, 0x10, RZ ;  /* 0x0000001045407819 */ /* 0x000fe200000006ff */
[----:B------:R-:W-:Y:S01]  /*80c0*/  FFMA R6, R49, R3, R6 ;  /* 0x0000000331067223 */ /* 0x000fe20000000006 */
[----:B------:R-:W-:Y:S01]  /*80d0*/  FMUL R7, R47, R7 ;  /* 0x000000072f077220 */ /* 0x000fe20000400000 */
[----:B------:R-:W-:Y:S01]  /*80e0*/  LOP3.LUT R65, R69, 0xffff0000, RZ, 0xc0, !PT ;  /* 0xffff000045417812 */ /* 0x000fe200078ec0ff */
[----:B------:R-:W-:Y:S01]  /*80f0*/  FMUL R8, R47, R8 ;  /* 0x000000082f087220 */ /* 0x000fe20000400000 */
[----:B------:R-:W-:Y:S01]  /*8100*/  F2FP.BF16.F32.PACK_AB R4, R5, R4 ;  /* 0x000000040504723e */ /* 0x000fe200000010ff */
[----:B------:R-:W-:Y:S01]  /*8110*/  FFMA R7, R49, R48, R7 ;  /* 0x0000003031077223 */ /* 0x000fe20000000007 */
[----:B------:R-:W-:Y:S01]  /*8120*/  FMUL R9, R47, R9 ;  /* 0x000000092f097220 */ /* 0x000fe20000400000 */
[----:B------:R-:W-:Y:S01]  /*8130*/  FFMA R8, R49, R50, R8 ;  /* 0x0000003231087223 */ /* 0x000fe20000000008 */
[C---:B------:R-:W-:Y:S01]  /*8140*/  SHF.L.U32 R66, R70.reuse, 0x10, RZ ;  /* 0x0000001046427819 */ /* 0x040fe200000006ff */
[----:B------:R-:W-:Y:S01]  /*8150*/  FMUL R0, R47, R10 ;  /* 0x0000000a2f007220 */ /* 0x000fe20000400000 */
[----:B------:R-:W-:Y:S01]  /*8160*/  F2FP.BF16.F32.PACK_AB R5, R7, R6 ;  /* 0x000000060705723e */ /* 0x000fe200000010ff */
[----:B------:R-:W-:Y:S01]  /*8170*/  FFMA R9, R49, R51, R9 ;  /* 0x0000003331097223 */ /* 0x000fe20000000009 */
[----:B------:R-:W-:Y:S01]  /*8180*/  FMUL R2, R47, R11 ;  /* 0x0000000b2f027220 */ /* 0x000fe20000400000 */
[----:B------:R-:W-:Y:S01]  /*8190*/  FFMA R0, R49, R52, R0 ;  /* 0x0000003431007223 */ /* 0x000fe20000000000 */
[----:B------:R-:W-:Y:S01]  /*81a0*/  LOP3.LUT R67, R70, 0xffff0000, RZ, 0xc0, !PT ;  /* 0xffff000046437812 */ /* 0x000fe200078ec0ff */
[----:B------:R-:W-:Y:S01]  /*81b0*/  FMUL R3, R47, R12 ;  /* 0x0000000c2f037220 */ /* 0x000fe20000400000 */
[----:B------:R-:W-:Y:S01]  /*81c0*/  F2FP.BF16.F32.PACK_AB R6, R9, R8 ;  /* 0x000000080906723e */ /* 0x000fe200000010ff */
[----:B------:R-:W-:Y:S01]  /*81d0*/  FFMA R2, R49, R53, R2 ;  /* 0x0000003531027223 */ /* 0x000fe20000000002 */
[----:B------:R-:W-:Y:S01]  /*81e0*/  FMUL R10, R47, R13 ;  /* 0x0000000d2f0a7220 */ /* 0x000fe20000400000 */
[----:B------:R-:W-:Y:S01]  /*81f0*/  FFMA R3, R49, R54, R3 ;  /* 0x0000003631037223 */ /* 0x000fe20000000003 */
[----:B------:R-:W-:Y:S01]  /*8200*/  SHF.L.U32 R68, R71, 0x10, RZ ;  /* 0x0000001047447819 */ /* 0x000fe200000006ff */
[----:B------:R-:W-:Y:S01]  /*8210*/  FMUL R11, R47, R14 ;  /* 0x0000000e2f0b7220 */ /* 0x000fe20000400000 */
[----:B------:R-:W-:Y:S01]  /*8220*/  F2FP.BF16.F32.PACK_AB R7, R2, R0 ;  /* 0x000000000207723e */ /* 0x000fe200000010ff */
[----:B------:R-:W-:Y:S01]  /*8230*/  FFMA R10, R49, R55, R10 ;  /* 0x00000037310a7223 */ /* 0x000fe2000000000a */
[C---:B------:R-:W-:Y:S01]  /*8240*/  FMUL R15, R47.reuse, R15 ;  /* 0x0000000f2f0f7220 */ /* 0x040fe20000400000 */
[C---:B------:R-:W-:Y:S01]  /*8250*/  FMUL R12, R47.reuse, R16 ;  /* 0x000000102f0c7220 */ /* 0x040fe20000400000 */
[----:B------:R-:W-:Y:S01]  /*8260*/  FMUL R13, R47, R17 ;  /* 0x000000112f0d7220 */ /* 0x000fe20000400000 */
[----:B------:R1:W-:Y:S01]  /*8270*/  STS.128 [R100+0x6000], R4 ;  /* 0x0060000464007388 */ /* 0x0003e20000000c00 */
[----:B------:R-:W-:Y:S01]  /*8280*/  LOP3.LUT R69, R71, 0xffff0000, RZ, 0xc0, !PT ;  /* 0xffff000047457812 */ /* 0x000fe200078ec0ff */
[C---:B------:R-:W-:Y:S01]  /*8290*/  FFMA R11, R49.reuse, R56, R11 ;  /* 0x00000038310b7223 */ /* 0x040fe2000000000b */
[----:B------:R-:W-:Y:S01]  /*82a0*/  SHF.L.U32 R70, R76, 0x10, RZ ;  /* 0x000000104c467819 */ /* 0x000fe200000006ff */
[C---:B------:R-:W-:Y:S01]  /*82b0*/  FFMA R15, R49.reuse, R57, R15 ;  /* 0x00000039310f7223 */ /* 0x040fe2000000000f */
[----:B------:R-:W-:Y:S01]  /*82c0*/  F2FP.BF16.F32.PACK_AB R8, R10, R3 ;  /* 0x000000030a08723e */ /* 0x000fe200000010ff */
[C---:B------:R-:W-:Y:S01]  /*82d0*/  FFMA R12, R49.reuse, R58, R12 ;  /* 0x0000003a310c7223 */ /* 0x040fe2000000000c */
[----:B------:R-:W-:Y:S01]  /*82e0*/  FFMA R13, R49, R59, R13 ;  /* 0x0000003b310d7223 */ /* 0x000fe2000000000d */
[C---:B------:R-:W-:Y:S01]  /*82f0*/  FMUL R14, R47.reuse, R18 ;  /* 0x000000122f0e7220 */ /* 0x040fe20000400000 */
[C---:B------:R-:W-:Y:S01]  /*8300*/  FMUL R19, R47.reuse, R19 ;  /* 0x000000132f137220 */ /* 0x040fe20000400000 */
[C---:B------:R-:W-:Y:S01]  /*8310*/  FMUL R16, R47.reuse, R20 ;  /* 0x000000142f107220 */ /* 0x040fe20000400000 */
[----:B------:R-:W-:Y:S01]  /*8320*/  FMUL R17, R47, R21 ;  /* 0x000000152f117220 */ /* 0x000fe20000400000 */
[----:B------:R-:W-:Y:S01]  /*8330*/  FFMA R14, R49, R60, R14 ;  /* 0x0000003c310e7223 */ /* 0x000fe2000000000e */
        /* <DEDUP_REMOVED lines=9> */
[----:B------:R-:W-:Y:S01]  /*83d0*/  F2FP.BF16.F32.PACK_AB R9, R15, R11 ;  /* 0x0000000b0f09723e */ /* 0x000fe200000010ff */
[----:B------:R-:W-:Y:S01]  /*83e0*/  FFMA R23, R49, R65, R23 ;  /* 0x0000004131177223 */ /* 0x000fe20000000017 */
[----:B------:R-:W-:Y:S01]  /*83f0*/  FMUL R27, R47, R27 ;  /* 0x0000001b2f1b7220 */ /* 0x000fe20000400000 */
[----:B------:R-:W-:Y:S01]  /*8400*/  F2FP.BF16.F32.PACK_AB R10, R13, R12 ;  /* 0x0000000c0d0a723e */ /* 0x000fe200000010ff */
[----:B------:R-:W-:Y:S01]  /*8410*/  FFMA R20, R49, R66, R20 ;  /* 0x0000004231147223 */ /* 0x000fe20000000014 */
[----:B------:R-:W-:Y:S01]  /*8420*/  F2FP.BF16.F32.PACK_AB R11, R19, R14 ;  /* 0x0000000e130b723e */ /* 0x000fe200000010ff */
[----:B------:R-:W-:Y:S01]  /*8430*/  FMUL R24, R47, R28 ;  /* 0x0000001c2f187220 */ /* 0x000fe20000400000 */
[----:B------:R-:W-:Y:S01]  /*8440*/  LOP3.LUT R71, R76, 0xffff0000, RZ, 0xc0, !PT ;  /* 0xffff00004c477812 */ /* 0x000fe200078ec0ff */
[----:B------:R-:W-:Y:S01]  /*8450*/  FFMA R21, R49, R67, R21 ;  /* 0x0000004331157223 */ /* 0x000fe20000000015 */
[----:B------:R-:W-:Y:S01]  /*8460*/  SHF.L.U32 R72, R77, 0x10, RZ ;  /* 0x000000104d487819 */ /* 0x000fe200000006ff */
[----:B------:R1:W-:Y:S01]  /*8470*/  STS.128 [R99+0x6010], R8 ;  /* 0x0060100863007388 */ /* 0x0003e20000000c00 */
[----:B------:R-:W-:Y:S01]  /*8480*/  FMUL R25, R47, R29 ;  /* 0x0000001d2f197220 */ /* 0x000fe20000400000 */
[----:B------:R-:W-:Y:S01]  /*8490*/  FFMA R22, R49, R68, R22 ;  /* 0x0000004431167223 */ /* 0x000fe20000000016 */
[----:B------:R-:W-:Y:S01]  /*84a0*/  LOP3.LUT R73, R77, 0xffff0000, RZ, 0xc0, !PT ;  /* 0xffff00004d497812 */ /* 0x000fe200078ec0ff */
[----:B------:R-:W-:Y:S01]  /*84b0*/  FMUL R26, R47, R30 ;  /* 0x0000001e2f1a7220 */ /* 0x000fe20000400000 */
[----:B------:R-:W-:Y:S01]  /*84c0*/  FFMA R27, R49, R69, R27 ;  /* 0x00000045311b7223 */ /* 0x000fe2000000001b */
[C---:B------:R-:W-:Y:S01]  /*84d0*/  SHF.L.U32 R74, R78.reuse, 0x10, RZ ;  /* 0x000000104e4a7819 */ /* 0x040fe200000006ff */
[----:B------:R-:W-:Y:S01]  /*84e0*/  FMUL R31, R47, R31 ;  /* 0x0000001f2f1f7220 */ /* 0x000fe20000400000 */
[----:B------:R-:W-:Y:S01]  /*84f0*/  FFMA R24, R49, R70, R24 ;  /* 0x0000004631187223 */ /* 0x000fe20000000018 */
[----:B------:R-:W-:Y:S01]  /*8500*/  LOP3.LUT R75, R78, 0xffff0000, RZ, 0xc0, !PT ;  /* 0xffff00004e4b7812 */ /* 0x000fe200078ec0ff */
[----:B------:R-:W-:Y:S01]  /*8510*/  FMUL R28, R47, R32 ;  /* 0x000000202f1c7220 */ /* 0x000fe20000400000 */
[----:B------:R-:W-:Y:S01]  /*8520*/  FFMA R25, R49, R71, R25 ;  /* 0x0000004731197223 */ /* 0x000fe20000000019 */
[----:B------:R-:W-:Y:S01]  /*8530*/  SHF.L.U32 R76, R79, 0x10, RZ ;  /* 0x000000104f4c7819 */ /* 0x000fe200000006ff */
[----:B------:R-:W-:Y:S01]  /*8540*/  FMUL R29, R47, R33 ;  /* 0x000000212f1d7220 */ /* 0x000fe20000400000 */
[----:B------:R-:W-:Y:S01]  /*8550*/  F2FP.BF16.F32.PACK_AB R16, R17, R16 ;  /* 0x000000101110723e */ /* 0x000fe200000010ff */
[----:B------:R-:W-:Y:S01]  /*8560*/  FFMA R26, R49, R72, R26 ;  /* 0x00000048311a7223 */ /* 0x000fe2000000001a */
[----:B------:R-:W-:Y:S01]  /*8570*/  LOP3.LUT R77, R79, 0xffff0000, RZ, 0xc0, !PT ;  /* 0xffff00004f4d7812 */ /* 0x000fe200078ec0ff */
        /* <DEDUP_REMOVED lines=33> */
.L_x_123:
[----:B------:R-:W-:Y:S05]  /*8790*/  BSYNC.RECONVERGENT B0 ;  /* 0x0000000000007941 */ /* 0x000fea0003800200 */
.L_x_122:
[----:B------:R-:W-:Y:S01]  /*87a0*/  BAR.SYNC.DEFER_BLOCKING 0x1, 0x80 ;  /* 0x0042000000007b1d */ /* 0x000fe20000010000 */
[----:B------:R-:W-:Y:S01]  /*87b0*/  UISETP.NE.AND UP0, UPT, UR49, -0x4, UPT ;  /* 0xfffffffc3100788c */ /* 0x000fe2000bf05270 */
[----:B------:R-:W-:Y:S08]  /*87c0*/  IADD3 R45, PT, PT, R45, 0x1, RZ ;  /* 0x000000012d2d7810 */ /* 0x000ff00007ffe0ff */
[----:B------:R-:W-:Y:S05]  /*87d0*/  BRA.U !UP0, `(.L_x_124) ;  /* 0x0000000108287547 */ /* 0x000fea000b800000 */
[----:B------:R-:W-:Y:S01]  /*87e0*/  ISETP.NE.AND P0, PT, R107, RZ, PT ;  /* 0x000000ff6b00720c */ /* 0x000fe20003f05270 */
[----:B------:R-:W-:Y:S01]  /*87f0*/  IMAD.U32 R2, RZ, RZ, UR51 ;  /* 0x00000033ff027e24 */ /* 0x000fe2000f8e00ff */
[----:B------:R-:W-:Y:S01]  /*8800*/  UIADD3 UR51, UPT, UPT, UR51, 0x1, URZ ;  /* 0x0000000133337890 */ /* 0x000fe2000fffe0ff */
[----:B------:R-:W-:Y:S03]  /*8810*/  IMAD.U32 R0, RZ, RZ, UR37 ;  /* 0x00000025ff007e24 */ /* 0x000fe6000f8e00ff */
[----:B------:R-:W-:Y:S04]  /*8820*/  UISETP.NE.AND UP0, UPT, UR51, 0x4, UPT ;  /* 0x000000043300788c */ /* 0x000fe8000bf05270 */
[----:B------:R-:W-:Y:S03]  /*8830*/  USEL UR51, UR51, URZ, UP0 ;  /* 0x000000ff33337287 */ /* 0x000fe60008000000 */
[----:B------:R-:W-:Y:S05]  /*8840*/  @P0 LEA R2, R2, UR48, 0x3 ;  /* 0x0000003002020c11 */ /* 0x000fea000f8e18ff */
[----:B------:R-:W-:Y:S05]  /*8850*/  @P0 VIADD R2, R2, 0x50 ;  /* 0x0000005002020836 */ /* 0x000fea0000000000 */
[----:B------:R-:W-:Y:S04]  /*8860*/  @P0 PRMT R0, R0, 0x654, R2 ;  /* 0x0000065400000816 */ /* 0x000fe80000000002 */
[----:B------:R2:W-:Y:S03]  /*8870*/  @P0 SYNCS.ARRIVE.TRANS64.RED.A1T0 RZ, [R0+URZ], RZ ;  /* 0x000000ff00ff09a7 */ /* 0x0005e600081004ff */
.L_x_124:
[----:B------:R-:W-:Y:S01]  /*8880*/  ISETP.NE.AND P2, PT, R103, RZ, PT ;  /* 0x000000ff6700720c */ /* 0x000fe20003f45270 */
[----:B------:R-:W-:Y:S01]  /*8890*/  UIADD3 UR49, UPT, UPT, UR49, 0x4, URZ ;  /* 0x0000000431317890 */ /* 0x000fe2000fffe0ff */
[----:B------:R-:W-:Y:S01]  /*88a0*/  ISETP.NE.AND P0, PT, R105, 0x2, PT ;  /* 0x000000026900780c */ /* 0x000fe20003f05270 */
[----:B------:R-:W-:Y:S01]  /*88b0*/  IMAD.IADD R14, R43, 0x1, R86 ;  /* 0x000000012b0e7824 */ /* 0x000fe200078e0256 */
[----:B------:R-:W-:Y:S01]  /*88c0*/  ISETP.NE.AND P1, PT, R45, 0x4, PT ;  /* 0x000000042d00780c */ /* 0x000fe20003f25270 */
[----:B------:R-:W-:Y:S01]  /*88d0*/  IMAD.IADD R15, R44, 0x1, R87 ;  /* 0x000000012c0f7824 */ /* 0x000fe200078e0257 */
[----:B------:R-:W-:Y:S02]  /*88e0*/  SEL R2, RZ, 0x1, P0 ;  /* 0x00000001ff027807 */ /* 0x000fe40000000000 */
[----:B--2---:R-:W-:Y:S02]  /*88f0*/  SEL R0, RZ, 0x1, P1 ;  /* 0x00000001ff007807 */ /* 0x004fe40000800000 */
[----:B------:R-:W-:Y:S02]  /*8900*/  LOP3.LUT R95, R95, R2, RZ, 0x3c, !PT ;  /* 0x000000025f5f7212 */ /* 0x000fe400078e3cff */
[----:B------:R-:W-:Y:S02]  /*8910*/  LOP3.LUT R96, R96, R0, RZ, 0x3c, !PT ;  /* 0x0000000060607212 */ /* 0x000fe400078e3cff */
[----:B------:R-:W-:Y:S02]  /*8920*/  @P2 R2UR UR36, R94 ;  /* 0x000000005e2422ca */ /* 0x000fe400000e0000 */
[----:B------:R-:W-:Y:S02]  /*8930*/  SEL R105, R105, RZ, P0 ;  /* 0x000000ff69697207 */ /* 0x000fe40000000000 */
[----:B------:R-:W-:Y:S01]  /*8940*/  SEL R45, R45, RZ, P1 ;  /* 0x000000ff2d2d7207 */ /* 0x000fe20000800000 */
[----:B------:R-:W-:Y:S10]  /*8950*/  @P2 BRA `(.L_x_125) ;  /* 0xffffffc000502947 */ /* 0x000ff4000383ffff */
[----:B------:R-:W-:-:S09]  /*8960*/  UISETP.NE.AND UP0, UPT, UR50, URZ, UPT ;  /* 0x000000ff3200728c */ /* 0x000fd2000bf05270 */
[----:B------:R-:W-:Y:S05]  /*8970*/  BRA.U !UP0, `(.L_x_126) ;  /* 0x0000000108487547 */ /* 0x000fea000b800000 */
[----:B------:R-:W2:Y:S02]  /*8980*/  LDCU.64 UR4, c[0x0][0x890] ;  /* 0x00011200ff0477ac */ /* 0x000ea40008000a00 */
[----:B--2---:R-:W-:-:S04]  /*8990*/  UISETP.NE.U32.AND UP0, UPT, UR4, URZ, UPT ;  /* 0x000000ff0400728c */ /* 0x004fc8000bf05070 */
[----:B------:R-:W-:-:S09]  /*89a0*/  UISETP.NE.AND.EX UP0, UPT, UR5, URZ, UPT, UP0 ;  /* 0x000000ff0500728c */ /* 0x000fd2000bf05300 */
[----:B------:R-:W-:Y:S05]  /*89b0*/  BRA.U UP0, `(.L_x_127) ;  /* 0x00000001000c7547 */ /* 0x000fea000b800000 */
[----:B------:R-:W-:-:S13]  /*89c0*/  FSETP.NEU.AND P0, PT, R49, RZ, PT ;  /* 0x000000ff3100720b */ /* 0x000fda0003f0d000 */
[----:B------:R-:W-:Y:S05]  /*89d0*/  @!P0 EXIT ;  /* 0x000000000000894d */ /* 0x000fea0003800000 */
[----:B------:R-:W-:Y:S05]  /*89e0*/  BRA `(.L_x_126) ;  /* 0x00000000002c7947 */ /* 0x000fea0003800000 */
.L_x_127:
[----:B------:R-:W-:Y:S01]  /*89f0*/  ISETP.NE.AND P0, PT, R104, RZ, PT ;  /* 0x000000ff6800720c */ /* 0x000fe20003f05270 */
[----:B------:R-:W-:-:S12]  /*8a00*/  BSSY.RECONVERGENT B0, `(.L_x_126) ;  /* 0x0000009000007945 */ /* 0x000fd80003800200 */
[----:B------:R-:W-:Y:S05]  /*8a10*/  @P0 BRA `(.L_x_128) ;  /* 0x0000000000140947 */ /* 0x000fea0003800000 */
[----:B------:R-:W2:Y:S02]  /*8a20*/  LDCU.64 UR4, c[0x0][0x888] ;  /* 0x00011100ff0477ac */ /* 0x000ea40008000a00 */
[----:B--2---:R-:W-:-:S04]  /*8a30*/  ISETP.NE.U32.AND P0, PT, RZ, UR4, PT ;  /* 0x00000004ff007c0c */ /* 0x004fc8000bf05070 */
[----:B------:R-:W-:-:S13]  /*8a40*/  ISETP.NE.AND.EX P0, PT, RZ, UR5, PT, P0 ;  /* 0x00000005ff007c0c */ /* 0x000fda000bf05300 */
[----:B------:R-:W-:Y:S05]  /*8a50*/  @!P0 EXIT ;  /* 0x000000000000894d */ /* 0x000fea0003800000 */
[----:B------:R-:W-:Y:S05]  /*8a60*/  BRA `(.L_x_129) ;  /* 0x0000000000087947 */ /* 0x000fea0003800000 */
.L_x_128:
[----:B------:R-:W-:-:S13]  /*8a70*/  FSETP.NEU.AND P0, PT, R49, RZ, PT ;  /* 0x000000ff3100720b */ /* 0x000fda0003f0d000 */
[----:B------:R-:W-:Y:S05]  /*8a80*/  @!P0 EXIT ;  /* 0x000000000000894d */ /* 0x000fea0003800000 */
.L_x_129:
[----:B------:R-:W-:Y:S05]  /*8a90*/  BSYNC.RECONVERGENT B0 ;  /* 0x0000000000007941 */ /* 0x000fea0003800200 */
.L_x_126:
[----:B------:R-:W-:Y:S01]  /*8aa0*/  ULEA UR4, UR51, UR48, 0x3 ;  /* 0x0000003033047291 */ /* 0x000fe2000f8e18ff */
[----:B------:R-:W-:-:S04]  /*8ab0*/  DEPBAR.LE SB0, 0x0 ;  /* 0x000080000000791a */ /* 0x000fc80000000000 */
[----:B------:R-:W-:-:S04]  /*8ac0*/  UIADD3 UR4, UPT, UPT, UR4, 0x50, URZ ;  /* 0x0000005004047890 */ /* 0x000fc8000fffe0ff */
[----:B------:R-:W-:-:S09]  /*8ad0*/  UPRMT UR4, UR37, 0x654, UR4 ;  /* 0x0000065425047896 */ /* 0x000fd20008000004 */
[----:B------:R-:W-:Y:S01]  /*8ae0*/  SYNCS.ARRIVE.TRANS64.RED.A1T0 RZ, [UR4], RZ ;  /* 0x000000ffffff79a7 */ /* 0x000fe20008100404 */
[----:B------:R-:W-:Y:S05]  /*8af0*/  EXIT ;  /* 0x000000000000794d */ /* 0x000fea0003800000 */
.L_x_19:
[----:B--2---:R2:W1:Y:S02]  /*8b00*/  SYNCS.PHASECHK.TRANS64.TRYWAIT P0, [R2+URZ+0xf0], R3 ;  /* 0x0000f003020075a7 */ /* 0x00446400080011ff */
[----:B-1----:R-:W-:Y:S05]  /*8b10*/  @!P0 NANOSLEEP.SYNCS 0x989680 ;  /* 0x009896800000895d */ /* 0x002fea0003900000 */
[----:B------:R-:W1:Y:S02]  /*8b20*/  @!P0 SYNCS.PHASECHK.TRANS64 P0, [R2+URZ+0xf0], R3 ;  /* 0x0000f003020085a7 */ /* 0x000e6400080010ff */
[----:B-1----:R-:W-:Y:S05]  /*8b30*/  @!P0 BRA `(.L_x_19) ;  /* 0xfffffffc00f08947 */ /* 0x002fea000383ffff */
[----:B------:R-:W-:Y:S05]  /*8b40*/  BRA `(.L_x_130) ;  /* 0xffffff88009c7947 */ /* 0x000fea000383ffff */
.L_x_22:
[----:B-1----:R-:W-:-:S07]  /*8b50*/  MOV R2, UR33 ;  /* 0x0000002100027c02 */ /* 0x002fce0008000f00 */
.L_x_131:
[----:B-1----:R1:W2:Y:S02]  /*8b60*/  SYNCS.PHASECHK.TRANS64.TRYWAIT P0, [R2+URZ+0x18], R4 ;  /* 0x00001804020075a7 */ /* 0x0022a400080011ff */
[----:B--2---:R-:W-:Y:S05]  /*8b70*/  @!P0 NANOSLEEP.SYNCS 0x989680 ;  /* 0x009896800000895d */ /* 0x004fea0003900000 */
[----:B------:R-:W2:Y:S02]  /*8b80*/  @!P0 SYNCS.PHASECHK.TRANS64 P0, [R2+URZ+0x18], R4 ;  /* 0x00001804020085a7 */ /* 0x000ea400080010ff */
[----:B--2---:R-:W-:Y:S05]  /*8b90*/  @!P0 BRA `(.L_x_131) ;  /* 0xfffffffc00f08947 */ /* 0x004fea000383ffff */
[----:B------:R-:W-:Y:S05]  /*8ba0*/  BRA `(.L_x_21) ;  /* 0xffffff8800ec7947 */ /* 0x000fea000383ffff */
.L_x_28:
[----:B-1----:R-:W-:-:S07]  /*8bb0*/  MOV R2, UR17 ;  /* 0x0000001100027c02 */ /* 0x002fce0008000f00 */
.L_x_132:
[----:B-1----:R1:W2:Y:S02]  /*8bc0*/  SYNCS.PHASECHK.TRANS64.TRYWAIT P0, [R2+URZ+0x18], R4 ;  /* 0x00001804020075a7 */ /* 0x0022a400080011ff */
[----:B--2---:R-:W-:Y:S05]  /*8bd0*/  @!P0 NANOSLEEP.SYNCS 0x989680 ;  /* 0x009896800000895d */ /* 0x004fea0003900000 */
[----:B------:R-:W2:Y:S02]  /*8be0*/  @!P0 SYNCS.PHASECHK.TRANS64 P0, [R2+URZ+0x18], R4 ;  /* 0x00001804020085a7 */ /* 0x000ea400080010ff */
[----:B--2---:R-:W-:Y:S05]  /*8bf0*/  @!P0 BRA `(.L_x_132) ;  /* 0xfffffffc00f08947 */ /* 0x004fea000383ffff */
[----:B------:R-:W-:Y:S05]  /*8c00*/  BRA `(.L_x_27) ;  /* 0xffffff8c00907947 */ /* 0x000fea000383ffff */
.L_x_32:
[----:B-1----:R1:W2:Y:S02]  /*8c10*/  SYNCS.PHASECHK.TRANS64.TRYWAIT P0, [R2+URZ+0x80], R3 ;  /* 0x00008003020075a7 */ /* 0x0022a400080011ff */
[----:B--2---:R-:W-:Y:S05]  /*8c20*/  @!P0 NANOSLEEP.SYNCS 0x989680 ;  /* 0x009896800000895d */ /* 0x004fea0003900000 */
[----:B------:R-:W2:Y:S02]  /*8c30*/  @!P0 SYNCS.PHASECHK.TRANS64 P0, [R2+URZ+0x80], R3 ;  /* 0x00008003020085a7 */ /* 0x000ea400080010ff */
[----:B--2---:R-:W-:Y:S05]  /*8c40*/  @!P0 BRA `(.L_x_32) ;  /* 0xfffffffc00f08947 */ /* 0x004fea000383ffff */
[----:B------:R-:W-:Y:S05]  /*8c50*/  BRA `(.L_x_133) ;  /* 0xffffff90001c7947 */ /* 0x000fea000383ffff */
.L_x_36:
[----:B----4-:R-:W-:-:S07]  /*8c60*/  MOV R0, UR5 ;  /* 0x0000000500007c02 */ /* 0x010fce0008000f00 */
.L_x_134:
[----:B-1----:R1:W2:Y:S02]  /*8c70*/  SYNCS.PHASECHK.TRANS64.TRYWAIT P0, [R0+URZ], R2 ;  /* 0x00000002000075a7 */ /* 0x0022a400080011ff */
[----:B--2---:R-:W-:Y:S05]  /*8c80*/  @!P0 NANOSLEEP.SYNCS 0x989680 ;  /* 0x009896800000895d */ /* 0x004fea0003900000 */
[----:B------:R-:W2:Y:S02]  /*8c90*/  @!P0 SYNCS.PHASECHK.TRANS64 P0, [R0+URZ], R2 ;  /* 0x00000002000085a7 */ /* 0x000ea400080010ff */
[----:B--2---:R-:W-:Y:S05]  /*8ca0*/  @!P0 BRA `(.L_x_134) ;  /* 0xfffffffc00f08947 */ /* 0x004fea000383ffff */
[----:B------:R-:W-:Y:S05]  /*8cb0*/  BRA `(.L_x_135) ;  /* 0xffffff94008c7947 */ /* 0x000fea000383ffff */
.L_x_37:
[----:B----4-:R-:W-:-:S07]  /*8cc0*/  MOV R0, UR5 ;  /* 0x0000000500007c02 */ /* 0x010fce0008000f00 */
.L_x_136:
[----:B-1----:R1:W2:Y:S02]  /*8cd0*/  SYNCS.PHASECHK.TRANS64.TRYWAIT P0, [R0+URZ], R2 ;  /* 0x00000002000075a7 */ /* 0x0022a400080011ff */
[----:B--2---:R-:W-:Y:S05]  /*8ce0*/  @!P0 NANOSLEEP.SYNCS 0x989680 ;  /* 0x009896800000895d */ /* 0x004fea0003900000 */
[----:B------:R-:W2:Y:S02]  /*8cf0*/  @!P0 SYNCS.PHASECHK.TRANS64 P0, [R0+URZ], R2 ;  /* 0x00000002000085a7 */ /* 0x000ea400080010ff */
[----:B--2---:R-:W-:Y:S05]  /*8d00*/  @!P0 BRA `(.L_x_136) ;  /* 0xfffffffc00f08947 */ /* 0x004fea000383ffff */
[----:B------:R-:W-:Y:S05]  /*8d10*/  BRA `(.L_x_137) ;  /* 0xffffff9400987947 */ /* 0x000fea000383ffff */
.L_x_40:
[----:B-1----:R1:W2:Y:S02]  /*8d20*/  SYNCS.PHASECHK.TRANS64.TRYWAIT P0, [R0+URZ+0xe0], R4 ;  /* 0x0000e004000075a7 */ /* 0x0022a400080011ff */
[----:B--2---:R-:W-:Y:S05]  /*8d30*/  @!P0 NANOSLEEP.SYNCS 0x989680 ;  /* 0x009896800000895d */ /* 0x004fea0003900000 */
[----:B------:R-:W2:Y:S02]  /*8d40*/  @!P0 SYNCS.PHASECHK.TRANS64 P0, [R0+URZ+0xe0], R4 ;  /* 0x0000e004000085a7 */ /* 0x000ea400080010ff */
[----:B--2---:R-:W-:Y:S05]  /*8d50*/  @!P0 BRA `(.L_x_40) ;  /* 0xfffffffc00f08947 */ /* 0x004fea000383ffff */
[----:B------:R-:W-:Y:S05]  /*8d60*/  BRA `(.L_x_138) ;  /* 0xffffff9400f47947 */ /* 0x000fea000383ffff */
.L_x_41:
[----:B------:R-:W-:-:S07]  /*8d70*/  MOV R0, UR5 ;  /* 0x0000000500007c02 */ /* 0x000fce0008000f00 */
.L_x_139:
[----:B-1----:R1:W2:Y:S02]  /*8d80*/  SYNCS.PHASECHK.TRANS64.TRYWAIT P0, [R0+URZ+0x90], R5 ;  /* 0x00009005000075a7 */ /* 0x0022a400080011ff */
[----:B--2---:R-:W-:Y:S05]  /*8d90*/  @!P0 NANOSLEEP.SYNCS 0x989680 ;  /* 0x009896800000895d */ /* 0x004fea0003900000 */
[----:B------:R-:W2:Y:S02]  /*8da0*/  @!P0 SYNCS.PHASECHK.TRANS64 P0, [R0+URZ+0x90], R5 ;  /* 0x00009005000085a7 */ /* 0x000ea400080010ff */
[----:B--2---:R-:W-:Y:S05]  /*8db0*/  @!P0 BRA `(.L_x_139) ;  /* 0xfffffffc00f08947 */ /* 0x004fea000383ffff */
[----:B------:R-:W-:Y:S05]  /*8dc0*/  BRA `(.L_x_140) ;  /* 0xffffff9800047947 */ /* 0x000fea000383ffff */
.L_x_42:
[----:B-1----:R1:W2:Y:S02]  /*8dd0*/  SYNCS.PHASECHK.TRANS64.TRYWAIT P1, [R0+URZ+0x80], R4 ;  /* 0x00008004000075a7 */ /* 0x0022a400080211ff */
[----:B--2---:R-:W-:Y:S05]  /*8de0*/  @!P1 NANOSLEEP.SYNCS 0x989680 ;  /* 0x009896800000995d */ /* 0x004fea0003900000 */
[----:B------:R-:W2:Y:S02]  /*8df0*/  @!P1 SYNCS.PHASECHK.TRANS64 P1, [R0+URZ+0x80], R4 ;  /* 0x00008004000095a7 */ /* 0x000ea400080210ff */
[----:B--2---:R-:W-:Y:S05]  /*8e00*/  @!P1 BRA `(.L_x_42) ;  /* 0xfffffffc00f09947 */ /* 0x004fea000383ffff */
[----:B------:R-:W-:Y:S05]  /*8e10*/  BRA `(.L_x_141) ;  /* 0xffffff9800347947 */ /* 0x000fea000383ffff */
.L_x_45:
[----:B------:R-:W-:-:S07]  /*8e20*/  MOV R0, UR5 ;  /* 0x0000000500007c02 */ /* 0x000fce0008000f00 */
.L_x_142:
[----:B-1----:R1:W2:Y:S02]  /*8e30*/  SYNCS.PHASECHK.TRANS64.TRYWAIT P0, [R0+URZ+0x90], R2 ;  /* 0x00009002000075a7 */ /* 0x0022a400080011ff */
[----:B--2---:R-:W-:Y:S05]  /*8e40*/  @!P0 NANOSLEEP.SYNCS 0x989680 ;  /* 0x009896800000895d */ /* 0x004fea0003900000 */
[----:B------:R-:W2:Y:S02]  /*8e50*/  @!P0 SYNCS.PHASECHK.TRANS64 P0, [R0+URZ+0x90], R2 ;  /* 0x00009002000085a7 */ /* 0x000ea400080010ff */
[----:B--2---:R-:W-:Y:S05]  /*8e60*/  @!P0 BRA `(.L_x_142) ;  /* 0xfffffffc00f08947 */ /* 0x004fea000383ffff */
[----:B------:R-:W-:Y:S05]  /*8e70*/  BRA `(.L_x_44) ;  /* 0xffffff9800887947 */ /* 0x000fea000383ffff */
.L_x_52:
[----:B-1----:R1:W2:Y:S02]  /*8e80*/  SYNCS.PHASECHK.TRANS64.TRYWAIT P1, [R0+URZ+0x80], R2 ;  /* 0x00008002000075a7 */ /* 0x0022a400080211ff */
[----:B--2---:R-:W-:Y:S05]  /*8e90*/  @!P1 NANOSLEEP.SYNCS 0x989680 ;  /* 0x009896800000995d */ /* 0x004fea0003900000 */
[----:B------:R-:W2:Y:S02]  /*8ea0*/  @!P1 SYNCS.PHASECHK.TRANS64 P1, [R0+URZ+0x80], R2 ;  /* 0x00008002000095a7 */ /* 0x000ea400080210ff */
[----:B--2---:R-:W-:Y:S05]  /*8eb0*/  @!P1 BRA `(.L_x_52) ;  /* 0xfffffffc00f09947 */ /* 0x004fea000383ffff */
[----:B------:R-:W-:Y:S05]  /*8ec0*/  BRA `(.L_x_143) ;  /* 0xffffff9c00e87947 */ /* 0x000fea000383ffff */
.L_x_53:
[----:B------:R-:W-:-:S07]  /*8ed0*/  MOV R2, UR8 ;  /* 0x0000000800027c02 */ /* 0x000fce0008000f00 */
.L_x_144:
[----:B-1----:R1:W2:Y:S02]  /*8ee0*/  SYNCS.PHASECHK.TRANS64.TRYWAIT P0, [R2+URZ+0xc0], R0 ;  /* 0x0000c000020075a7 */ /* 0x0022a400080011ff */
[----:B--2---:R-:W-:Y:S05]  /*8ef0*/  @!P0 NANOSLEEP.SYNCS 0x989680 ;  /* 0x009896800000895d */ /* 0x004fea0003900000 */
[----:B------:R-:W2:Y:S02]  /*8f00*/  @!P0 SYNCS.PHASECHK.TRANS64 P0, [R2+URZ+0xc0], R0 ;  /* 0x0000c000020085a7 */ /* 0x000ea400080010ff */
[----:B--2---:R-:W-:Y:S05]  /*8f10*/  @!P0 BRA `(.L_x_144) ;  /* 0xfffffffc00f08947 */ /* 0x004fea000383ffff */
[----:B------:R-:W-:Y:S05]  /*8f20*/  BRA `(.L_x_145) ;  /* 0xffffffa000207947 */ /* 0x000fea000383ffff */
.L_x_56:
[----:B------:R-:W-:Y:S07]  /*8f30*/  MOV R0, UR7 ;  /* 0x0000000700007c02 */ /* 0x000fee0008000f00 */
.L_x_146:
[----:B-1----:R1:W2:Y:S02]  /*8f40*/  SYNCS.PHASECHK.TRANS64.TRYWAIT P0, [R0+URZ], R2 ;  /* 0x00000002000075a7 */ /* 0x0022a400080011ff */
[----:B--2---:R-:W-:Y:S05]  /*8f50*/  @!P0 NANOSLEEP.SYNCS 0x989680 ;  /* 0x009896800000895d */ /* 0x004fea0003900000 */
[----:B------:R-:W2:Y:S02]  /*8f60*/  @!P0 SYNCS.PHASECHK.TRANS64 P0, [R0+URZ], R2 ;  /* 0x00000002000085a7 */ /* 0x000ea400080010ff */
[----:B--2---:R-:W-:Y:S05]  /*8f70*/  @!P0 BRA `(.L_x_146) ;  /* 0xfffffffc00f08947 */ /* 0x004fea000383ffff */
[----:B------:R-:W-:Y:S05]  /*8f80*/  BRA `(.L_x_55) ;  /* 0xffffffa0003c7947 */ /* 0x000fea000383ffff */
.L_x_59:
[----:B------:R-:W-:-:S07]  /*8f90*/  MOV R0, UR5 ;  /* 0x0000000500007c02 */ /* 0x000fce0008000f00 */
.L_x_147:
[----:B--2---:R2:W3:Y:S02]  /*8fa0*/  SYNCS.PHASECHK.TRANS64.TRYWAIT P0, [R0+URZ], R2 ;  /* 0x00000002000075a7 */ /* 0x0044e400080011ff */
[----:B---3--:R-:W-:Y:S05]  /*8fb0*/  @!P0 NANOSLEEP.SYNCS 0x989680 ;  /* 0x009896800000895d */ /* 0x008fea0003900000 */
[----:B------:R-:W3:Y:S02]  /*8fc0*/  @!P0 SYNCS.PHASECHK.TRANS64 P0, [R0+URZ], R2 ;  /* 0x00000002000085a7 */ /* 0x000ee400080010ff */
[----:B---3--:R-:W-:Y:S05]  /*8fd0*/  @!P0 BRA `(.L_x_147) ;  /* 0xfffffffc00f08947 */ /* 0x008fea000383ffff */
[----:B------:R-:W-:Y:S05]  /*8fe0*/  BRA `(.L_x_148) ;  /* 0xffffffa000f07947 */ /* 0x000fea000383ffff */
.L_x_60:
[----:B------:R-:W-:-:S07]  /*8ff0*/  MOV R0, UR5 ;  /* 0x0000000500007c02 */ /* 0x000fce0008000f00 */
.L_x_149:
[----:B-1----:R1:W2:Y:S02]  /*9000*/  SYNCS.PHASECHK.TRANS64.TRYWAIT P0, [R0+URZ], R3 ;  /* 0x00000003000075a7 */ /* 0x0022a400080011ff */
[----:B--2---:R-:W-:Y:S05]  /*9010*/  @!P0 NANOSLEEP.SYNCS 0x989680 ;  /* 0x009896800000895d */ /* 0x004fea0003900000 */
[----:B------:R-:W2:Y:S02]  /*9020*/  @!P0 SYNCS.PHASECHK.TRANS64 P0, [R0+URZ], R3 ;  /* 0x00000003000085a7 */ /* 0x000ea400080010ff */
[----:B--2---:R-:W-:Y:S05]  /*9030*/  @!P0 BRA `(.L_x_149) ;  /* 0xfffffffc00f08947 */ /* 0x004fea000383ffff */
[----:B------:R-:W-:Y:S05]  /*9040*/  BRA `(.L_x_150) ;  /* 0xffffffa000fc7947 */ /* 0x000fea000383ffff */
.L_x_61:
[----:B------:R-:W-:-:S07]  /*9050*/  MOV R0, UR5 ;  /* 0x0000000500007c02 */ /* 0x000fce0008000f00 */
.L_x_151:
[----:B-1----:R1:W2:Y:S02]  /*9060*/  SYNCS.PHASECHK.TRANS64.TRYWAIT P0, [R0+URZ], R3 ;  /* 0x00000003000075a7 */ /* 0x0022a400080011ff */
[----:B--2---:R-:W-:Y:S05]  /*9070*/  @!P0 NANOSLEEP.SYNCS 0x989680 ;  /* 0x009896800000895d */ /* 0x004fea0003900000 */
[----:B------:R-:W2:Y:S02]  /*9080*/  @!P0 SYNCS.PHASECHK.TRANS64 P0, [R0+URZ], R3 ;  /* 0x00000003000085a7 */ /* 0x000ea400080010ff */
[----:B--2---:R-:W-:Y:S05]  /*9090*/  @!P0 BRA `(.L_x_151) ;  /* 0xfffffffc00f08947 */ /* 0x004fea000383ffff */
[----:B------:R-:W-:Y:S05]  /*90a0*/  BRA `(.L_x_152) ;  /* 0xffffffa400087947 */ /* 0x000fea000383ffff */
.L_x_62:
[----:B-1----:R-:W-:-:S07]  /*90b0*/  MOV R0, UR7 ;  /* 0x0000000700007c02 */ /* 0x002fce0008000f00 */
.L_x_153:
[----:B-1----:R1:W2:Y:S02]  /*90c0*/  SYNCS.PHASECHK.TRANS64.TRYWAIT P0, [R0+URZ], R2 ;  /* 0x00000002000075a7 */ /* 0x0022a400080011ff */
[----:B--2---:R-:W-:Y:S05]  /*90d0*/  @!P0 NANOSLEEP.SYNCS 0x989680 ;  /* 0x009896800000895d */ /* 0x004fea0003900000 */
[----:B------:R-:W2:Y:S02]  /*90e0*/  @!P0 SYNCS.PHASECHK.TRANS64 P0, [R0+URZ], R2 ;  /* 0x00000002000085a7 */ /* 0x000ea400080010ff */
[----:B--2---:R-:W-:Y:S05]  /*90f0*/  @!P0 BRA `(.L_x_153) ;  /* 0xfffffffc00f08947 */ /* 0x004fea000383ffff */
[----:B------:R-:W-:Y:S05]  /*9100*/  BRA `(.L_x_154) ;  /* 0xffffffa400147947 */ /* 0x000fea000383ffff */
.L_x_67:
[----:B--2---:R2:W3:Y:S02]  /*9110*/  SYNCS.PHASECHK.TRANS64.TRYWAIT P0, [R0+URZ+0x80], R2 ;  /* 0x00008002000075a7 */ /* 0x0044e400080011ff */
[----:B---3--:R-:W-:Y:S05]  /*9120*/  @!P0 NANOSLEEP.SYNCS 0x989680 ;  /* 0x009896800000895d */ /* 0x008fea0003900000 */
[----:B------:R-:W3:Y:S02]  /*9130*/  @!P0 SYNCS.PHASECHK.TRANS64 P0, [R0+URZ+0x80], R2 ;  /* 0x00008002000085a7 */ /* 0x000ee400080010ff */
[----:B---3--:R-:W-:Y:S05]  /*9140*/  @!P0 BRA `(.L_x_67) ;  /* 0xfffffffc00f08947 */ /* 0x008fea000383ffff */
[----:B------:R-:W-:Y:S05]  /*9150*/  BRA `(.L_x_155) ;  /* 0xffffffa800207947 */ /* 0x000fea000383ffff */
.L_x_70:
[----:B------:R-:W-:Y:S07]  /*9160*/  MOV R0, UR7 ;  /* 0x0000000700007c02 */ /* 0x000fee0008000f00 */
.L_x_156:
[----:B--2---:R2:W3:Y:S02]  /*9170*/  SYNCS.PHASECHK.TRANS64.TRYWAIT P0, [R0+URZ+0x78], R2 ;  /* 0x00007802000075a7 */ /* 0x0044e400080011ff */
[----:B---3--:R-:W-:Y:S05]  /*9180*/  @!P0 NANOSLEEP.SYNCS 0x989680 ;  /* 0x009896800000895d */ /* 0x008fea0003900000 */
[----:B------:R-:W3:Y:S02]  /*9190*/  @!P0 SYNCS.PHASECHK.TRANS64 P0, [R0+URZ+0x78], R2 ;  /* 0x00007802000085a7 */ /* 0x000ee400080010ff */
[----:B---3--:R-:W-:Y:S05]  /*91a0*/  @!P0 BRA `(.L_x_156) ;  /* 0xfffffffc00f08947 */ /* 0x008fea000383ffff */
[----:B------:R-:W-:Y:S05]  /*91b0*/  BRA `(.L_x_69) ;  /* 0xffffffac00007947 */ /* 0x000fea000383ffff */
.L_x_73:
[----:B------:R-:W-:Y:S07]  /*91c0*/  MOV R0, UR7 ;  /* 0x0000000700007c02 */ /* 0x000fee0008000f00 */
.L_x_157:
[----:B-1----:R1:W2:Y:S02]  /*91d0*/  SYNCS.PHASECHK.TRANS64.TRYWAIT P0, [R0+URZ+0x50], R14 ;  /* 0x0000500e000075a7 */ /* 0x0022a400080011ff */
[----:B--2---:R-:W-:Y:S05]  /*91e0*/  @!P0 NANOSLEEP.SYNCS 0x989680 ;  /* 0x009896800000895d */ /* 0x004fea0003900000 */
[----:B------:R-:W2:Y:S02]  /*91f0*/  @!P0 SYNCS.PHASECHK.TRANS64 P0, [R0+URZ+0x50], R14 ;  /* 0x0000500e000085a7 */ /* 0x000ea400080010ff */
[----:B--2---:R-:W-:Y:S05]  /*9200*/  @!P0 BRA `(.L_x_157) ;  /* 0xfffffffc00f08947 */ /* 0x004fea000383ffff */
[----:B------:R-:W-:Y:S05]  /*9210*/  BRA `(.L_x_158) ;  /* 0xffffffac00787947 */ /* 0x000fea000383ffff */
.L_x_74:
[----:B------:R-:W-:Y:S07]  /*9220*/  MOV R0, UR7 ;  /* 0x0000000700007c02 */ /* 0x000fee0008000f00 */
.L_x_159:
[----:B-1----:R1:W2:Y:S02]  /*9230*/  SYNCS.PHASECHK.TRANS64.TRYWAIT P0, [R0+URZ+0x58], R14 ;  /* 0x0000580e000075a7 */ /* 0x0022a400080011ff */
[----:B--2---:R-:W-:Y:S05]  /*9240*/  @!P0 NANOSLEEP.SYNCS 0x989680 ;  /* 0x009896800000895d */ /* 0x004fea0003900000 */
[----:B------:R-:W2:Y:S02]  /*9250*/  @!P0 SYNCS.PHASECHK.TRANS64 P0, [R0+URZ+0x58], R14 ;  /* 0x0000580e000085a7 */ /* 0x000ea400080010ff */
[----:B--2---:R-:W-:Y:S05]  /*9260*/  @!P0 BRA `(.L_x_159) ;  /* 0xfffffffc00f08947 */ /* 0x004fea000383ffff */
[----:B------:R-:W-:Y:S05]  /*9270*/  BRA `(.L_x_160) ;  /* 0xffffffac00b07947 */ /* 0x000fea000383ffff */
.L_x_75:
[----:B------:R-:W-:Y:S07]  /*9280*/  MOV R0, UR7 ;  /* 0x0000000700007c02 */ /* 0x000fee0008000f00 */
.L_x_161:
[----:B-1----:R1:W2:Y:S02]  /*9290*/  SYNCS.PHASECHK.TRANS64.TRYWAIT P0, [R0+URZ+0x60], R14 ;  /* 0x0000600e000075a7 */ /* 0x0022a400080011ff */
[----:B--2---:R-:W-:Y:S05]  /*92a0*/  @!P0 NANOSLEEP.SYNCS 0x989680 ;  /* 0x009896800000895d */ /* 0x004fea0003900000 */
[----:B------:R-:W2:Y:S02]  /*92b0*/  @!P0 SYNCS.PHASECHK.TRANS64 P0, [R0+URZ+0x60], R14 ;  /* 0x0000600e000085a7 */ /* 0x000ea400080010ff */
[----:B--2---:R-:W-:Y:S05]  /*92c0*/  @!P0 BRA `(.L_x_161) ;  /* 0xfffffffc00f08947 */ /* 0x004fea000383ffff */
[----:B------:R-:W-:Y:S05]  /*92d0*/  BRA `(.L_x_162) ;  /* 0xffffffac00f47947 */ /* 0x000fea000383ffff */
.L_x_76:
[----:B------:R-:W-:Y:S07]  /*92e0*/  MOV R0, UR7 ;  /* 0x0000000700007c02 */ /* 0x000fee0008000f00 */
.L_x_163:
[----:B-1----:R1:W2:Y:S02]  /*92f0*/  SYNCS.PHASECHK.TRANS64.TRYWAIT P0, [R0+URZ+0x68], R14 ;  /* 0x0000680e000075a7 */ /* 0x0022a400080011ff */
[----:B--2---:R-:W-:Y:S05]  /*9300*/  @!P0 NANOSLEEP.SYNCS 0x989680 ;  /* 0x009896800000895d */ /* 0x004fea0003900000 */
[----:B------:R-:W2:Y:S02]  /*9310*/  @!P0 SYNCS.PHASECHK.TRANS64 P0, [R0+URZ+0x68], R14 ;  /* 0x0000680e000085a7 */ /* 0x000ea400080010ff */
[----:B--2---:R-:W-:Y:S05]  /*9320*/  @!P0 BRA `(.L_x_163) ;  /* 0xfffffffc00f08947 */ /* 0x004fea000383ffff */
[----:B------:R-:W-:Y:S05]  /*9330*/  BRA `(.L_x_164) ;  /* 0xffffffb000787947 */ /* 0x000fea000383ffff */
.L_x_78:
[----:B------:R-:W-:-:S07]  /*9340*/  MOV R0, UR7 ;  /* 0x0000000700007c02 */ /* 0x000fce0008000f00 */
.L_x_165:
[----:B-1----:R1:W3:Y:S02]  /*9350*/  SYNCS.PHASECHK.TRANS64.TRYWAIT P0, [R0+URZ+0x50], R2 ;  /* 0x00005002000075a7 */ /* 0x0022e400080011ff */
[----:B---3--:R-:W-:Y:S05]  /*9360*/  @!P0 NANOSLEEP.SYNCS 0x989680 ;  /* 0x009896800000895d */ /* 0x008fea0003900000 */
[----:B------:R-:W3:Y:S02]  /*9370*/  @!P0 SYNCS.PHASECHK.TRANS64 P0, [R0+URZ+0x50], R2 ;  /* 0x00005002000085a7 */ /* 0x000ee400080010ff */
[----:B---3--:R-:W-:Y:S05]  /*9380*/  @!P0 BRA `(.L_x_165) ;  /* 0xfffffffc00f08947 */ /* 0x008fea000383ffff */
[----:B------:R-:W-:Y:S05]  /*9390*/  BRA `(.L_x_166) ;  /* 0xffffffb000e87947 */ /* 0x000fea000383ffff */
.L_x_79:
[----:B-1----:R-:W-:-:S07]  /*93a0*/  MOV R0, UR7 ;  /* 0x0000000700007c02 */ /* 0x002fce0008000f00 */
.L_x_167:
[----:B-1----:R1:W3:Y:S02]  /*93b0*/  SYNCS.PHASECHK.TRANS64.TRYWAIT P0, [R0+URZ+0x58], R2 ;  /* 0x00005802000075a7 */ /* 0x0022e400080011ff */
[----:B---3--:R-:W-:Y:S05]  /*93c0*/  @!P0 NANOSLEEP.SYNCS 0x989680 ;  /* 0x009896800000895d */ /* 0x008fea0003900000 */
[----:B------:R-:W3:Y:S02]  /*93d0*/  @!P0 SYNCS.PHASECHK.TRANS64 P0, [R0+URZ+0x58], R2 ;  /* 0x00005802000085a7 */ /* 0x000ee400080010ff */
[----:B---3--:R-:W-:Y:S05]  /*93e0*/  @!P0 BRA `(.L_x_167) ;  /* 0xfffffffc00f08947 */ /* 0x008fea000383ffff */
[----:B------:R-:W-:Y:S05]  /*93f0*/  BRA `(.L_x_168) ;  /* 0xffffffb000d87947 */ /* 0x000fea000383ffff */
.L_x_80:
[----:B-1----:R-:W-:-:S07]  /*9400*/  MOV R0, UR7 ;  /* 0x0000000700007c02 */ /* 0x002fce0008000f00 */
.L_x_169:
[----:B-1----:R1:W3:Y:S02]  /*9410*/  SYNCS.PHASECHK.TRANS64.TRYWAIT P0, [R0+URZ+0x60], R2 ;  /* 0x00006002000075a7 */ /* 0x0022e400080011ff */
[----:B---3--:R-:W-:Y:S05]  /*9420*/  @!P0 NANOSLEEP.SYNCS 0x989680 ;  /* 0x009896800000895d */ /* 0x008fea0003900000 */
[----:B------:R-:W3:Y:S02]  /*9430*/  @!P0 SYNCS.PHASECHK.TRANS64 P0, [R0+URZ+0x60], R2 ;  /* 0x00006002000085a7 */ /* 0x000ee400080010ff */
[----:B---3--:R-:W-:Y:S05]  /*9440*/  @!P0 BRA `(.L_x_169) ;  /* 0xfffffffc00f08947 */ /* 0x008fea000383ffff */
[----:B------:R-:W-:Y:S05]  /*9450*/  BRA `(.L_x_170) ;  /* 0xffffffb000c87947 */ /* 0x000fea000383ffff */
.L_x_82:
[----:B--2---:R2:W4:Y:S02]  /*9460*/  SYNCS.PHASECHK.TRANS64.TRYWAIT P0, [R0+URZ+0x80], R2 ;  /* 0x00008002000075a7 */ /* 0x00452400080011ff */
[----:B----4-:R-:W-:Y:S05]  /*9470*/  @!P0 NANOSLEEP.SYNCS 0x989680 ;  /* 0x009896800000895d */ /* 0x010fea0003900000 */
[----:B------:R-:W4:Y:S02]  /*9480*/  @!P0 SYNCS.PHASECHK.TRANS64 P0, [R0+URZ+0x80], R2 ;  /* 0x00008002000085a7 */ /* 0x000f2400080010ff */
[----:B----4-:R-:W-:Y:S05]  /*9490*/  @!P0 BRA `(.L_x_82) ;  /* 0xfffffffc00f08947 */ /* 0x010fea000383ffff */
[----:B------:R-:W-:Y:S05]  /*94a0*/  BRA `(.L_x_171) ;  /* 0xffffffb400907947 */ /* 0x000fea000383ffff */
.L_x_93:
[----:B-1----:R-:W-:Y:S04]  /*94b0*/  MOV R2, UR48 ;  /* 0x0000003000027c02 */ /* 0x002fe80008000f00 */
[----:B------:R1:W3:Y:S03]  /*94c0*/  SYNCS.PHASECHK.TRANS64.TRYWAIT P1, [R2+URZ+0x30], R3 ;  /* 0x00003003020075a7 */ /* 0x0002e600080211ff */
[----:B---3--:R-:W-:Y:S05]  /*94d0*/  @!P1 NANOSLEEP.SYNCS 0x989680 ;  /* 0x009896800000995d */ /* 0x008fea0003900000 */
[----:B------:R-:W3:Y:S02]  /*94e0*/  @!P1 SYNCS.PHASECHK.TRANS64 P1, [R2+URZ+0x30], R3 ;  /* 0x00003003020095a7 */ /* 0x000ee400080210ff */
[----:B---3--:R-:W-:Y:S05]  /*94f0*/  @!P1 BRA `(.L_x_93) ;  /* 0xfffffffc00ec9947 */ /* 0x008fea000383ffff */
[----:B------:R-:W-:Y:S05]  /*9500*/  BRA `(.L_x_92) ;  /* 0xffffffc0009c7947 */ /* 0x000fea000383ffff */
.L_x_95:
[----:B-1----:R1:W4:Y:S02]  /*9510*/  SYNCS.PHASECHK.TRANS64.TRYWAIT P0, [R64+URZ+0xa0], R0 ;  /* 0x0000a000400075a7 */ /* 0x00232400080011ff */
[----:B----4-:R-:W-:Y:S05]  /*9520*/  @!P0 NANOSLEEP.SYNCS 0x989680 ;  /* 0x009896800000895d */ /* 0x010fea0003900000 */
[----:B------:R-:W4:Y:S02]  /*9530*/  @!P0 SYNCS.PHASECHK.TRANS64 P0, [R64+URZ+0xa0], R0 ;  /* 0x0000a000400085a7 */ /* 0x000f2400080010ff */
[----:B----4-:R-:W-:Y:S05]  /*9540*/  @!P0 BRA `(.L_x_95) ;  /* 0xfffffffc00f08947 */ /* 0x010fea000383ffff */
[----:B------:R-:W-:Y:S05]  /*9550*/  BRA `(.L_x_94) ;  /* 0xffffffc000c47947 */ /* 0x000fea000383ffff */
.L_x_104:
[----:B--2---:R2:W4:Y:S02]  /*9560*/  SYNCS.PHASECHK.TRANS64.TRYWAIT P0, [R2+URZ+0x30], R0 ;  /* 0x00003000020075a7 */ /* 0x00452400080011ff */
[----:B----4-:R-:W-:Y:S05]  /*9570*/  @!P0 NANOSLEEP.SYNCS 0x989680 ;  /* 0x009896800000895d */ /* 0x010fea0003900000 */
[----:B------:R-:W4:Y:S02]  /*9580*/  @!P0 SYNCS.PHASECHK.TRANS64 P0, [R2+URZ+0x30], R0 ;  /* 0x00003000020085a7 */ /* 0x000f2400080010ff */
[----:B----4-:R-:W-:Y:S05]  /*9590*/  @!P0 BRA `(.L_x_104) ;  /* 0xfffffffc00f08947 */ /* 0x010fea000383ffff */
[----:B------:R-:W-:Y:S05]  /*95a0*/  BRA `(.L_x_103) ;  /* 0xffffffcc00a07947 */ /* 0x000fea000383ffff */
.L_x_112:
[----:B--2---:R2:W4:Y:S02]  /*95b0*/  SYNCS.PHASECHK.TRANS64.TRYWAIT P0, [R0+URZ+0x30], R6 ;  /* 0x00003006000075a7 */ /* 0x00452400080011ff */
[----:B----4-:R-:W-:Y:S05]  /*95c0*/  @!P0 NANOSLEEP.SYNCS 0x989680 ;  /* 0x009896800000895d */ /* 0x010fea0003900000 */
[----:B------:R-:W4:Y:S02]  /*95d0*/  @!P0 SYNCS.PHASECHK.TRANS64 P0, [R0+URZ+0x30], R6 ;  /* 0x00003006000085a7 */ /* 0x000f2400080010ff */
[----:B----4-:R-:W-:Y:S05]  /*95e0*/  @!P0 BRA `(.L_x_112) ;  /* 0xfffffffc00f08947 */ /* 0x010fea000383ffff */
[----:B------:R-:W-:Y:S05]  /*95f0*/  BRA `(.L_x_111) ;  /* 0xffffffd800a07947 */ /* 0x000fea000383ffff */
.L_x_120:
[----:B--2---:R2:W4:Y:S02]  /*9600*/  SYNCS.PHASECHK.TRANS64.TRYWAIT P0, [R0+URZ+0x30], R5 ;  /* 0x00003005000075a7 */ /* 0x00452400080011ff */
[----:B----4-:R-:W-:Y:S05]  /*9610*/  @!P0 NANOSLEEP.SYNCS 0x989680 ;  /* 0x009896800000895d */ /* 0x010fea0003900000 */
[----:B------:R-:W4:Y:S02]  /*9620*/  @!P0 SYNCS.PHASECHK.TRANS64 P0, [R0+URZ+0x30], R5 ;  /* 0x00003005000085a7 */ /* 0x000f2400080010ff */
[----:B----4-:R-:W-:Y:S05]  /*9630*/  @!P0 BRA `(.L_x_120) ;  /* 0xfffffffc00f08947 */ /* 0x010fea000383ffff */
[----:B------:R-:W-:Y:S05]  /*9640*/  BRA `(.L_x_119) ;  /* 0xffffffe400a07947 */ /* 0x000fea000383ffff */
        .weak           $__internal_0_$__cuda_sm10x_tcgen05_guardrail_trap_col_being_dealloced_not_returned_by_alloc
        .type           $__internal_0_$__cuda_sm10x_tcgen05_guardrail_trap_col_being_dealloced_not_returned_by_alloc,@function
        .size           $__internal_0_$__cuda_sm10x_tcgen05_guardrail_trap_col_being_dealloced_not_returned_by_alloc,($__internal_1_$__cuda_sm10x_tcgen05_guardrail_trap_phase_invalid_during_alloc - $__internal_0_$__cuda_sm10x_tcgen05_guardrail_trap_col_being_dealloced_not_returned_by_alloc)
$__internal_0_$__cuda_sm10x_tcgen05_guardrail_trap_col_being_dealloced_not_returned_by_alloc:
[----:B------:R-:W-:Y:S05]  /*9650*/  BPT.TRAP 0x1 ;  /* 0x000000040000795c */ /* 0x000fea0000300000 */
[----:B------:R-:W-:-:S04]  /*9660*/  HFMA2 R3, -RZ, RZ, 0, 0 ;  /* 0x00000000ff037431 */ /* 0x000fc800000001ff */
[----:B------:R-:W-:Y:S05]  /*9670*/  RET.REL.NODEC R2 `(_ZN7cutlass13device_kernelINS_4gemm6kernel13GemmUniversalIN4cute5tupleIJiiiiEEENS1_10collective13CollectiveMmaINS1_35MainloopSm100TmaUmmaWarpSpecializedILi3ELi2ELi4ENS5_IJNS4_1CILi1EEESB_SB_EEEEENS5_IJNSA_ILi128EEESE_NSA_ILi32EEEEEENS_10bfloat16_tENS5_IJlSB_lEEESH_SI_NS4_8TiledMMAINS4_8MMA_AtomIJNS4_20SM100_MMA_F16BF16_SSISH_SH_fLi128ELi128ELNS4_4UMMA5MajorE0ELSN_0ELNSM_7ScaleInE0ELSO_0EEEEEENS4_6LayoutISC_NS5_IJNSA_ILi0EEESS_SS_EEEEENS5_IJNS4_10UnderscoreESV_SV_EEEEENS4_13SM90_TMA_LOADENS4_14ComposedLayoutINS4_7SwizzleILi2ELi4ELi3EEENS4_18smem_ptr_flag_bitsILi16EEENSR_INS5_IJNSA_ILi8EEESF_EEENS5_IJSF_SB_EEEEEEEvNS4_8identityESY_S18_vS19_EENS_8epilogue10collective18CollectiveEpilogueINS1B_23Sm100TmaWarpSpecializedILi4ELi2ELi32ELb1ELb0EEEJSG_NS5_IJNSR_ISE_SB_EENSR_ISF_SB_EEEEESH_SI_SH_SI_NS1B_6fusion15FusionCallbacksIS1F_NS1J_17LinearCombinationISH_fSH_fLNS_15FloatRoundStyleE2EEESG_S1I_JEEENS4_5SM1004TMEM4LOAD26SM100_TMEM_LOAD_32dp32b32xESY_S18_NS4_39AutoVectorizingCopyWithAssumedAlignmentILi128EEENS4_14SM90_TMA_STOREES18_S1U_S1U_EEEvvEEEEvNT_6ParamsE) ;  /* 0xffffff6802607950 */ /* 0x000fea0003c3ffff */
        .weak           $__internal_1_$__cuda_sm10x_tcgen05_guardrail_trap_phase_invalid_during_alloc
        .type           $__internal_1_$__cuda_sm10x_tcgen05_guardrail_trap_phase_invalid_during_alloc,@function
        .size           $__internal_1_$__cuda_sm10x_tcgen05_guardrail_trap_phase_invalid_during_alloc,($__internal_2_$__cuda_sm10x_tcgen05_guardrail_trap_unallocated_columns_being_dealloced - $__internal_1_$__cuda_sm10x_tcgen05_guardrail_trap_phase_invalid_during_alloc)
$__internal_1_$__cuda_sm10x_tcgen05_guardrail_trap_phase_invalid_during_alloc:
[----:B------:R-:W-:Y:S05]  /*9680*/  BPT.TRAP 0x1 ;  /* 0x000000040000795c */ /* 0x000fea0000300000 */
[----:B------:R-:W-:-:S04]  /*9690*/  MOV R3, 0x0 ;  /* 0x0000000000037802 */ /* 0x000fc80000000f00 */
[----:B------:R-:W-:Y:S05]  /*96a0*/  RET.REL.NODEC R2 `(_ZN7cutlass13device_kernelINS_4gemm6kernel13GemmUniversalIN4cute5tupleIJiiiiEEENS1_10collective13CollectiveMmaINS1_35MainloopSm100TmaUmmaWarpSpecializedILi3ELi2ELi4ENS5_IJNS4_1CILi1EEESB_SB_EEEEENS5_IJNSA_ILi128EEESE_NSA_ILi32EEEEEENS_10bfloat16_tENS5_IJlSB_lEEESH_SI_NS4_8TiledMMAINS4_8MMA_AtomIJNS4_20SM100_MMA_F16BF16_SSISH_SH_fLi128ELi128ELNS4_4UMMA5MajorE0ELSN_0ELNSM_7ScaleInE0ELSO_0EEEEEENS4_6LayoutISC_NS5_IJNSA_ILi0EEESS_SS_EEEEENS5_IJNS4_10UnderscoreESV_SV_EEEEENS4_13SM90_TMA_LOADENS4_14ComposedLayoutINS4_7SwizzleILi2ELi4ELi3EEENS4_18smem_ptr_flag_bitsILi16EEENSR_INS5_IJNSA_ILi8EEESF_EEENS5_IJSF_SB_EEEEEEEvNS4_8identityESY_S18_vS19_EENS_8epilogue10collective18CollectiveEpilogueINS1B_23Sm100TmaWarpSpecializedILi4ELi2ELi32ELb1ELb0EEEJSG_NS5_IJNSR_ISE_SB_EENSR_ISF_SB_EEEEESH_SI_SH_SI_NS1B_6fusion15FusionCallbacksIS1F_NS1J_17LinearCombinationISH_fSH_fLNS_15FloatRoundStyleE2EEESG_S1I_JEEENS4_5SM1004TMEM4LOAD26SM100_TMEM_LOAD_32dp32b32xESY_S18_NS4_39AutoVectorizingCopyWithAssumedAlignmentILi128EEENS4_14SM90_TMA_STOREES18_S1U_S1U_EEEvvEEEEvNT_6ParamsE) ;  /* 0xffffff6802547950 */ /* 0x000fea0003c3ffff */
        .weak           $__internal_2_$__cuda_sm10x_tcgen05_guardrail_trap_unallocated_columns_being_dealloced
        .type           $__internal_2_$__cuda_sm10x_tcgen05_guardrail_trap_unallocated_columns_being_dealloced,@function
        .size           $__internal_2_$__cuda_sm10x_tcgen05_guardrail_trap_unallocated_columns_being_dealloced,(.L_x_173 - $__internal_2_$__cuda_sm10x_tcgen05_guardrail_trap_unallocated_columns_being_dealloced)
$__internal_2_$__cuda_sm10x_tcgen05_guardrail_trap_unallocated_columns_being_dealloced:
[----:B------:R-:W-:Y:S05]  /*96b0*/  BPT.TRAP 0x1 ;  /* 0x000000040000795c */ /* 0x000fea0000300000 */
[----:B------:R-:W-:-:S04]  /*96c0*/  HFMA2 R3, -RZ, RZ, 0, 0 ;  /* 0x00000000ff037431 */ /* 0x000fc800000001ff */
[----:B------:R-:W-:Y:S05]  /*96d0*/  RET.REL.NODEC R2 `(_ZN7cutlass13device_kernelINS_4gemm6kernel13GemmUniversalIN4cute5tupleIJiiiiEEENS1_10collective13CollectiveMmaINS1_35MainloopSm100TmaUmmaWarpSpecializedILi3ELi2ELi4ENS5_IJNS4_1CILi1EEESB_SB_EEEEENS5_IJNSA_ILi128EEESE_NSA_ILi32EEEEEENS_10bfloat16_tENS5_IJlSB_lEEESH_SI_NS4_8TiledMMAINS4_8MMA_AtomIJNS4_20SM100_MMA_F16BF16_SSISH_SH_fLi128ELi128ELNS4_4UMMA5MajorE0ELSN_0ELNSM_7ScaleInE0ELSO_0EEEEEENS4_6LayoutISC_NS5_IJNSA_ILi0EEESS_SS_EEEEENS5_IJNS4_10UnderscoreESV_SV_EEEEENS4_13SM90_TMA_LOADENS4_14ComposedLayoutINS4_7SwizzleILi2ELi4ELi3EEENS4_18smem_ptr_flag_bitsILi16EEENSR_INS5_IJNSA_ILi8EEESF_EEENS5_IJSF_SB_EEEEEEEvNS4_8identityESY_S18_vS19_EENS_8epilogue10collective18CollectiveEpilogueINS1B_23Sm100TmaWarpSpecializedILi4ELi2ELi32ELb1ELb0EEEJSG_NS5_IJNSR_ISE_SB_EENSR_ISF_SB_EEEEESH_SI_SH_SI_NS1B_6fusion15FusionCallbacksIS1F_NS1J_17LinearCombinationISH_fSH_fLNS_15FloatRoundStyleE2EEESG_S1I_JEEENS4_5SM1004TMEM4LOAD26SM100_TMEM_LOAD_32dp32b32xESY_S18_NS4_39AutoVectorizingCopyWithAssumedAlignmentILi128EEENS4_14SM90_TMA_STOREES18_S1U_S1U_EEEvvEEEEvNT_6ParamsE) ;  /* 0xffffff6802487950 */ /* 0x000fea0003c3ffff */
.L_x_172:
[----:B------:R-:W-:-:S00]  /*96e0*/  BRA `(.L_x_172) ;  /* 0xfffffffc00fc7947 */ /* 0x000fc0000383ffff */
[----:B------:R-:W-:-:S00]  /*96f0*/  NOP ;  /* 0x0000000000007918 */ /* 0x000fc00000000000 */
        /* <DEDUP_REMOVED lines=8> */
.L_x_173:


//--------------------- .nv.global.init           --------------------------
	.section	.nv.global.init,"aw",@progbits
.nv.global.init:
	.type		$str$27,@object
	.size		$str$27,($str$28 - $str$27)
$str$27:
        /*0000*/ 	.byte	0x28, 0x61, 0x64, 0x64, 0x72, 0x65, 0x73, 0x73, 0x20, 0x26, 0x20, 0x6d, 0x61, 0x73, 0x6b, 0x29
        /*0010*/ 	.byte	0x20, 0x3d, 0x3d, 0x20, 0x30, 0x00
	.type		$str$28,@object
	.size		$str$28,($str$26 - $str$28)
$str$28:
        /*0016*/ 	.byte	0x2f, 0x74, 0x6d, 0x70, 0x2f, 0x63, 0x75, 0x74, 0x6c, 0x61, 0x73, 0x73, 0x5f, 0x73, 0x77, 0x65
        /*0026*/ 	.byte	0x65, 0x70, 0x5f, 0x73, 0x72, 0x63, 0x2f, 0x69, 0x6e, 0x63, 0x6c, 0x75, 0x64, 0x65, 0x2f, 0x63
        /*0036*/ 	.byte	0x75, 0x74, 0x65, 0x2f, 0x70, 0x6f, 0x69, 0x6e, 0x74, 0x65, 0x72, 0x5f, 0x66, 0x6c, 0x61, 0x67
        /*0046*/ 	.byte	0x67, 0x65, 0x64, 0x2e, 0x68, 0x70, 0x70, 0x00
	.type		$str$26,@object
	.size		$str$26,($str$25 - $str$26)
$str$26:
        /*004e*/ 	.byte	0x2f, 0x74, 0x6d, 0x70, 0x2f, 0x63, 0x75, 0x74, 0x6c, 0x61, 0x73, 0x73, 0x5f, 0x73, 0x77, 0x65
        /*005e*/ 	.byte	0x65, 0x70, 0x5f, 0x73, 0x72, 0x63, 0x2f, 0x69, 0x6e, 0x63, 0x6c, 0x75, 0x64, 0x65, 0x2f, 0x63
        /*006e*/ 	.byte	0x75, 0x74, 0x65, 0x2f, 0x61, 0x74, 0x6f, 0x6d, 0x2f, 0x63, 0x6f, 0x70, 0x79, 0x5f, 0x74, 0x72
        /*007e*/ 	.byte	0x61, 0x69, 0x74, 0x73, 0x5f, 0x73, 0x6d, 0x31, 0x30, 0x30, 0x2e, 0x68, 0x70, 0x70, 0x00
	.type		$str$25,@object
	.size		$str$25,(__unnamed_1 - $str$25)
$str$25:
        /*008d*/ 	.byte	0x28, 0x28, 0x75, 0x69, 0x6e, 0x74, 0x33, 0x32, 0x5f, 0x74, 0x28, 0x74, 0x68, 0x72, 0x65, 0x61
        /*009d*/ 	.byte	0x64, 0x49, 0x64, 0x78, 0x2e, 0x78, 0x29, 0x20, 0x2f, 0x20, 0x33, 0x32, 0x29, 0x20, 0x25, 0x20
        /*00ad*/ 	.byte	0x34, 0x29, 0x20, 0x3d, 0x3d, 0x20, 0x28, 0x28, 0x28, 0x74, 0x6d, 0x65, 0x6d, 0x5f, 0x61, 0x64
        /*00bd*/ 	.byte	0x64, 0x72, 0x20, 0x3e, 0x3e, 0x20, 0x31, 0x36, 0x29, 0x20, 0x2f, 0x20, 0x33, 0x32, 0x29, 0x20
        /*00cd*/ 	.byte	0x25, 0x20, 0x34, 0x29, 0x00
	.type		__unnamed_1,@object
	.size		__unnamed_1,(__unnamed_2 - __unnamed_1)
__unnamed_1:
        /*00d2*/ 	.byte	0x61, 0x75, 0x74, 0x6f, 0x20, 0x63, 0x75, 0x74, 0x65, 0x3a, 0x3a, 0x61, 0x73, 0x5f, 0x70, 0x6f
        /* <DEDUP_REMOVED lines=24> */
        /*0262*/ 	.byte	0x34, 0x30, 0x39, 0x36, 0x3e, 0x3e, 0x3e, 0x3e, 0x5d, 0x00
	.type		__unnamed_2,@object
	.size		__unnamed_2,(.L_2 - __unnamed_2)
__unnamed_2:
        /* <DEDUP_REMOVED lines=42> */
        /*050c*/ 	.byte	0x3e, 0x3e, 0x5d, 0x00
.L_2:


//--------------------- .nv.shared._ZN7cutlass13device_kernelINS_4gemm6kernel13GemmUniversalIN4cute5tupleIJiiiiEEENS1_10collective13CollectiveMmaINS1_35MainloopSm100TmaUmmaWarpSpecializedILi3ELi2ELi4ENS5_IJNS4_1CILi1EEESB_SB_EEEEENS5_IJNSA_ILi128EEESE_NSA_ILi32EEEEEENS_10bfloat16_tENS5_IJlSB_lEEESH_SI_NS4_8TiledMMAINS4_8MMA_AtomIJNS4_20SM100_MMA_F16BF16_SSISH_SH_fLi128ELi128ELNS4_4UMMA5MajorE0ELSN_0ELNSM_7ScaleInE0ELSO_0EEEEEENS4_6LayoutISC_NS5_IJNSA_ILi0EEESS_SS_EEEEENS5_IJNS4_10UnderscoreESV_SV_EEEEENS4_13SM90_TMA_LOADENS4_14ComposedLayoutINS4_7SwizzleILi2ELi4ELi3EEENS4_18smem_ptr_flag_bitsILi16EEENSR_INS5_IJNSA_ILi8EEESF_EEENS5_IJSF_SB_EEEEEEEvNS4_8identityESY_S18_vS19_EENS_8epilogue10collective18CollectiveEpilogueINS1B_23Sm100TmaWarpSpecializedILi4ELi2ELi32ELb1ELb0EEEJSG_NS5_IJNSR_ISE_SB_EENSR_ISF_SB_EEEEESH_SI_SH_SI_NS1B_6fusion15FusionCallbacksIS1F_NS1J_17LinearCombinationISH_fSH_fLNS_15FloatRoundStyleE2EEESG_S1I_JEEENS4_5SM1004TMEM4LOAD26SM100_TMEM_LOAD_32dp32b32xESY_S18_NS4_39AutoVectorizingCopyWithAssumedAlignmentILi128EEENS4_14SM90_TMA_STOREES18_S1U_S1U_EEEvvEEEEvNT_6ParamsE --------------------------
	.section	.nv.shared._ZN7cutlass13device_kernelINS_4gemm6kernel13GemmUniversalIN4cute5tupleIJiiiiEEENS1_10collective13CollectiveMmaINS1_35MainloopSm100TmaUmmaWarpSpecializedILi3ELi2ELi4ENS5_IJNS4_1CILi1EEESB_SB_EEEEENS5_IJNSA_ILi128EEESE_NSA_ILi32EEEEEENS_10bfloat16_tENS5_IJlSB_lEEESH_SI_NS4_8TiledMMAINS4_8MMA_AtomIJNS4_20SM100_MMA_F16BF16_SSISH_SH_fLi128ELi128ELNS4_4UMMA5MajorE0ELSN_0ELNSM_7ScaleInE0ELSO_0EEEEEENS4_6LayoutISC_NS5_IJNSA_ILi0EEESS_SS_EEEEENS5_IJNS4_10UnderscoreESV_SV_EEEEENS4_13SM90_TMA_LOADENS4_14ComposedLayoutINS4_7SwizzleILi2ELi4ELi3EEENS4_18smem_ptr_flag_bitsILi16EEENSR_INS5_IJNSA_ILi8EEESF_EEENS5_IJSF_SB_EEEEEEEvNS4_8identityESY_S18_vS19_EENS_8epilogue10collective18CollectiveEpilogueINS1B_23Sm100TmaWarpSpecializedILi4ELi2ELi32ELb1ELb0EEEJSG_NS5_IJNSR_ISE_SB_EENSR_ISF_SB_EEEEESH_SI_SH_SI_NS1B_6fusion15FusionCallbacksIS1F_NS1J_17LinearCombinationISH_fSH_fLNS_15FloatRoundStyleE2EEESG_S1I_JEEENS4_5SM1004TMEM4LOAD26SM100_TMEM_LOAD_32dp32b32xESY_S18_NS4_39AutoVectorizingCopyWithAssumedAlignmentILi128EEENS4_14SM90_TMA_STOREES18_S1U_S1U_EEEvvEEEEvNT_6ParamsE,"aw",@nobits
	.sectionflags	@""
	.align	16
	.zero		1024


//--------------------- .nv.shared.reserved.0     --------------------------
	.section	.nv.shared.reserved.0,"aw",@nobits
	.weak		__nv_reservedSMEM_offset_0_alias
	.size		__nv_reservedSMEM_offset_0_alias, 0, 64
	.other		__nv_reservedSMEM_offset_0_alias,@"STO_CUDA_RESERVED_SHARED STV_DEFAULT"
__nv_reservedSMEM_offset_0_alias:
	.zero		0
.nv.shared.reserved.0:
	.zero		64
	.weak		__nv_reservedSMEM_tcgen05_partition
	.type		__nv_reservedSMEM_tcgen05_partition,@object
	.size		__nv_reservedSMEM_tcgen05_partition,(.L_0 - __nv_reservedSMEM_tcgen05_partition)
__nv_reservedSMEM_tcgen05_partition:
	.zero		32
.L_0:


//--------------------- .nv.global                --------------------------
	.section	.nv.global,"aw",@nobits
.nv.global:
	.type		_ZN40_INTERNAL_a35a0939_4_k_cu_33e7ae3e_320434cute1_E,@object
	.size		_ZN40_INTERNAL_a35a0939_4_k_cu_33e7ae3e_320434cute1_E,(_ZN40_INTERNAL_a35a0939_4_k_cu_33e7ae3e_320434cuda3std3__45__cpo6cbeginE - _ZN40_INTERNAL_a35a0939_4_k_cu_33e7ae3e_320434cute1_E)
_ZN40_INTERNAL_a35a0939_4_k_cu_33e7ae3e_320434cute1_E:
	.zero		1
	.type		_ZN40_INTERNAL_a35a0939_4_k_cu_33e7ae3e_320434cuda3std3__45__cpo6cbeginE,@object
	.size		_ZN40_INTERNAL_a35a0939_4_k_cu_33e7ae3e_320434cuda3std3__45__cpo6cbeginE,(_ZN40_INTERNAL_a35a0939_4_k_cu_33e7ae3e_320434cuda3std3__48in_placeE - _ZN40_INTERNAL_a35a0939_4_k_cu_33e7ae3e_320434cuda3std3__45__cpo6cbeginE)
_ZN40_INTERNAL_a35a0939_4_k_cu_33e7ae3e_320434cuda3std3__45__cpo6cbeginE:
	.zero		1
	.type		_ZN40_INTERNAL_a35a0939_4_k_cu_33e7ae3e_320434cuda3std3__48in_placeE,@object
	.size		_ZN40_INTERNAL_a35a0939_4_k_cu_33e7ae3e_320434cuda3std3__48in_placeE,(_ZN40_INTERNAL_a35a0939_4_k_cu_33e7ae3e_320434cuda3std6ranges3__45__cpo9iter_moveE - _ZN40_INTERNAL_a35a0939_4_k_cu_33e7ae3e_320434cuda3std3__48in_placeE)
_ZN40_INTERNAL_a35a0939_4_k_cu_33e7ae3e_320434cuda3std3__48in_placeE:
	.zero		1
	.type		_ZN40_INTERNAL_a35a0939_4_k_cu_33e7ae3e_320434cuda3std6ranges3__45__cpo9iter_moveE,@object
	.size		_ZN40_INTERNAL_a35a0939_4_k_cu_33e7ae3e_320434cuda3std6ranges3__45__cpo9iter_moveE,(_ZN40_INTERNAL_a35a0939_4_k_cu_33e7ae3e_320434cuda3std3__45__cpo5beginE - _ZN40_INTERNAL_a35a0939_4_k_cu_33e7ae3e_320434cuda3std6ranges3__45__cpo9iter_moveE)
_ZN40_INTERNAL_a35a0939_4_k_cu_33e7ae3e_320434cuda3std6ranges3__45__cpo9iter_moveE:
	.zero		1
	.type		_ZN40_INTERNAL_a35a0939_4_k_cu_33e7ae3e_320434cuda3std3__45__cpo5beginE,@object
	.size		_ZN40_INTERNAL_a35a0939_4_k_cu_33e7ae3e_320434cuda3std3__45__cpo5beginE,(_ZN40_INTERNAL_a35a0939_4_k_cu_33e7ae3e_320434cuda3std3__442_GLOBAL__N__a35a0939_4_k_cu_33e7ae3e_320436ignoreE - _ZN40_INTERNAL_a35a0939_4_k_cu_33e7ae3e_320434cuda3std3__45__cpo5beginE)
_ZN40_INTERNAL_a35a0939_4_k_cu_33e7ae3e_320434cuda3std3__45__cpo5beginE:
	.zero		1
	.type		_ZN40_INTERNAL_a35a0939_4_k_cu_33e7ae3e_320434cuda3std3__442_GLOBAL__N__a35a0939_4_k_cu_33e7ae3e_320436ignoreE,@object
	.size		_ZN40_INTERNAL_a35a0939_4_k_cu_33e7ae3e_320434cuda3std3__442_GLOBAL__N__a35a0939_4_k_cu_33e7ae3e_320436ignoreE,(_ZN40_INTERNAL_a35a0939_4_k_cu_33e7ae3e_320434cute7productE - _ZN40_INTERNAL_a35a0939_4_k_cu_33e7ae3e_320434cuda3std3__442_GLOBAL__N__a35a0939_4_k_cu_33e7ae3e_320436ignoreE)
_ZN40_INTERNAL_a35a0939_4_k_cu_33e7ae3e_320434cuda3std3__442_GLOBAL__N__a35a0939_4_k_cu_33e7ae3e_320436ignoreE:
	.zero		1
	.type		_ZN40_INTERNAL_a35a0939_4_k_cu_33e7ae3e_320434cute7productE,@object
	.size		_ZN40_INTERNAL_a35a0939_4_k_cu_33e7ae3e_320434cute7productE,(_ZN40_INTERNAL_a35a0939_4_k_cu_33e7ae3e_320434cuda3std3__45__cpo3endE - _ZN40_INTERNAL_a35a0939_4_k_cu_33e7ae3e_320434cute7productE)
_ZN40_INTERNAL_a35a0939_4_k_cu_33e7ae3e_320434cute7productE:
	.zero		1
	.type		_ZN40_INTERNAL_a35a0939_4_k_cu_33e7ae3e_320434cuda3std3__45__cpo3endE,@object
	.size		_ZN40_INTERNAL_a35a0939_4_k_cu_33e7ae3e_320434cuda3std3__45__cpo3endE,(_ZN40_INTERNAL_a35a0939_4_k_cu_33e7ae3e_320434cuda3std3__419piecewise_constructE - _ZN40_INTERNAL_a35a0939_4_k_cu_33e7ae3e_320434cuda3std3__45__cpo3endE)
_ZN40_INTERNAL_a35a0939_4_k_cu_33e7ae3e_320434cuda3std3__45__cpo3endE:
	.zero		1
	.type		_ZN40_INTERNAL_a35a0939_4_k_cu_33e7ae3e_320434cuda3std3__419piecewise_constructE,@object
	.size		_ZN40_INTERNAL_a35a0939_4_k_cu_33e7ae3e_320434cuda3std3__419piecewise_constructE,(_ZN40_INTERNAL_a35a0939_4_k_cu_33e7ae3e_320434cuda3std3__45__cpo4cendE - _ZN40_INTERNAL_a35a0939_4_k_cu_33e7ae3e_320434cuda3std3__419piecewise_constructE)
_ZN40_INTERNAL_a35a0939_4_k_cu_33e7ae3e_320434cuda3std3__419piecewise_constructE:
	.zero		1
	.type		_ZN40_INTERNAL_a35a0939_4_k_cu_33e7ae3e_320434cuda3std3__45__cpo4cendE,@object
	.size		_ZN40_INTERNAL_a35a0939_4_k_cu_33e7ae3e_320434cuda3std3__45__cpo4cendE,(_ZN40_INTERNAL_a35a0939_4_k_cu_33e7ae3e_320434cuda3std6ranges3__45__cpo4swapE - _ZN40_INTERNAL_a35a0939_4_k_cu_33e7ae3e_320434cuda3std3__45__cpo4cendE)
_ZN40_INTERNAL_a35a0939_4_k_cu_33e7ae3e_320434cuda3std3__45__cpo4cendE:
	.zero		1
	.type		_ZN40_INTERNAL_a35a0939_4_k_cu_33e7ae3e_320434cuda3std6ranges3__45__cpo4swapE,@object
	.size		_ZN40_INTERNAL_a35a0939_4_k_cu_33e7ae3e_320434cuda3std6ranges3__45__cpo4swapE,(.L_10 - _ZN40_INTERNAL_a35a0939_4_k_cu_33e7ae3e_320434cuda3std6ranges3__45__cpo4swapE)
_ZN40_INTERNAL_a35a0939_4_k_cu_33e7ae3e_320434cuda3std6ranges3__45__cpo4swapE:
	.zero		1
.L_10:


//--------------------- .nv.constant0._ZN7cutlass13device_kernelINS_4gemm6kernel13GemmUniversalIN4cute5tupleIJiiiiEEENS1_10collective13CollectiveMmaINS1_35MainloopSm100TmaUmmaWarpSpecializedILi3ELi2ELi4ENS5_IJNS4_1CILi1EEESB_SB_EEEEENS5_IJNSA_ILi128EEESE_NSA_ILi32EEEEEENS_10bfloat16_tENS5_IJlSB_lEEESH_SI_NS4_8TiledMMAINS4_8MMA_AtomIJNS4_20SM100_MMA_F16BF16_SSISH_SH_fLi128ELi128ELNS4_4UMMA5MajorE0ELSN_0ELNSM_7ScaleInE0ELSO_0EEEEEENS4_6LayoutISC_NS5_IJNSA_ILi0EEESS_SS_EEEEENS5_IJNS4_10UnderscoreESV_SV_EEEEENS4_13SM90_TMA_LOADENS4_14ComposedLayoutINS4_7SwizzleILi2ELi4ELi3EEENS4_18smem_ptr_flag_bitsILi16EEENSR_INS5_IJNSA_ILi8EEESF_EEENS5_IJSF_SB_EEEEEEEvNS4_8identityESY_S18_vS19_EENS_8epilogue10collective18CollectiveEpilogueINS1B_23Sm100TmaWarpSpecializedILi4ELi2ELi32ELb1ELb0EEEJSG_NS5_IJNSR_ISE_SB_EENSR_ISF_SB_EEEEESH_SI_SH_SI_NS1B_6fusion15FusionCallbacksIS1F_NS1J_17LinearCombinationISH_fSH_fLNS_15FloatRoundStyleE2EEESG_S1I_JEEENS4_5SM1004TMEM4LOAD26SM100_TMEM_LOAD_32dp32b32xESY_S18_NS4_39AutoVectorizingCopyWithAssumedAlignmentILi128EEENS4_14SM90_TMA_STOREES18_S1U_S1U_EEEvvEEEEvNT_6ParamsE --------------------------
	.section	.nv.constant0._ZN7cutlass13device_kernelINS_4gemm6kernel13GemmUniversalIN4cute5tupleIJiiiiEEENS1_10collective13CollectiveMmaINS1_35MainloopSm100TmaUmmaWarpSpecializedILi3ELi2ELi4ENS5_IJNS4_1CILi1EEESB_SB_EEEEENS5_IJNSA_ILi128EEESE_NSA_ILi32EEEEEENS_10bfloat16_tENS5_IJlSB_lEEESH_SI_NS4_8TiledMMAINS4_8MMA_AtomIJNS4_20SM100_MMA_F16BF16_SSISH_SH_fLi128ELi128ELNS4_4UMMA5MajorE0ELSN_0ELNSM_7ScaleInE0ELSO_0EEEEEENS4_6LayoutISC_NS5_IJNSA_ILi0EEESS_SS_EEEEENS5_IJNS4_10UnderscoreESV_SV_EEEEENS4_13SM90_TMA_LOADENS4_14ComposedLayoutINS4_7SwizzleILi2ELi4ELi3EEENS4_18smem_ptr_flag_bitsILi16EEENSR_INS5_IJNSA_ILi8EEESF_EEENS5_IJSF_SB_EEEEEEEvNS4_8identityESY_S18_vS19_EENS_8epilogue10collective18CollectiveEpilogueINS1B_23Sm100TmaWarpSpecializedILi4ELi2ELi32ELb1ELb0EEEJSG_NS5_IJNSR_ISE_SB_EENSR_ISF_SB_EEEEESH_SI_SH_SI_NS1B_6fusion15FusionCallbacksIS1F_NS1J_17LinearCombinationISH_fSH_fLNS_15FloatRoundStyleE2EEESG_S1I_JEEENS4_5SM1004TMEM4LOAD26SM100_TMEM_LOAD_32dp32b32xESY_S18_NS4_39AutoVectorizingCopyWithAssumedAlignmentILi128EEENS4_14SM90_TMA_STOREES18_S1U_S1U_EEEvvEEEEvNT_6ParamsE,"a",@progbits
	.sectionflags	@""
	.align	4
.nv.constant0._ZN7cutlass13device_kernelINS_4gemm6kernel13GemmUniversalIN4cute5tupleIJiiiiEEENS1_10collective13CollectiveMmaINS1_35MainloopSm100TmaUmmaWarpSpecializedILi3ELi2ELi4ENS5_IJNS4_1CILi1EEESB_SB_EEEEENS5_IJNSA_ILi128EEESE_NSA_ILi32EEEEEENS_10bfloat16_tENS5_IJlSB_lEEESH_SI_NS4_8TiledMMAINS4_8MMA_AtomIJNS4_20SM100_MMA_F16BF16_SSISH_SH_fLi128ELi128ELNS4_4UMMA5MajorE0ELSN_0ELNSM_7ScaleInE0ELSO_0EEEEEENS4_6LayoutISC_NS5_IJNSA_ILi0EEESS_SS_EEEEENS5_IJNS4_10UnderscoreESV_SV_EEEEENS4_13SM90_TMA_LOADENS4_14ComposedLayoutINS4_7SwizzleILi2ELi4ELi3EEENS4_18smem_ptr_flag_bitsILi16EEENSR_INS5_IJNSA_ILi8EEESF_EEENS5_IJSF_SB_EEEEEEEvNS4_8identityESY_S18_vS19_EENS_8epilogue10collective18CollectiveEpilogueINS1B_23Sm100TmaWarpSpecializedILi4ELi2ELi32ELb1ELb0EEEJSG_NS5_IJNSR_ISE_SB_EENSR_ISF_SB_EEEEESH_SI_SH_SI_NS1B_6fusion15FusionCallbacksIS1F_NS1J_17LinearCombinationISH_fSH_fLNS_15FloatRoundStyleE2EEESG_S1I_JEEENS4_5SM1004TMEM4LOAD26SM100_TMEM_LOAD_32dp32b32xESY_S18_NS4_39AutoVectorizingCopyWithAssumedAlignmentILi128EEENS4_14SM90_TMA_STOREES18_S1U_S1U_EEEvvEEEEvNT_6ParamsE:
	.zero		2944


//--------------------- SYMBOLS --------------------------

	.type		.nv.reservedSmem.offset0,@object
	.size		.nv.reservedSmem.offset0,0x4
	.type		.nv.reservedSmem.cap,@object
	.size		.nv.reservedSmem.cap,0x4
	.type		__assertfail,@function
